	.target	sm_90a

	.elftype	@"ET_EXEC"


//--------------------- .note.nv.tkinfo           --------------------------
	.section	.note.nv.tkinfo,"",@"SHT_NOTE"
	.sectionflags	@"SHF_NOTE_NV_TKINFO"
	.tkinfo
        /*0018*/ 	.word	0x00000002
        /*0030*/ 	.string	""
        /*0030*/ 	.string	"ptxas"
        /*0030*/ 	.string	"Cuda compilation tools, release 13.0, V13.0.88"
        /*0030*/ 	.string	"Build cuda_13.0.r13.0/compiler.36424714_0"
        /*0030*/ 	.string	"-arch sm_90a -m 64 "



//--------------------- .note.nv.cuinfo           --------------------------
	.section	.note.nv.cuinfo,"",@"SHT_NOTE"
	.sectionflags	@"SHF_NOTE_NV_CUINFO"
        /*0018*/ 	.short	0x0002
        /*001a*/ 	.short	0x005a
        /*001c*/ 	.short	0x0082
	.zero		2


//--------------------- .nv.info                  --------------------------
	.section	.nv.info,"",@"SHT_CUDA_INFO"
	.align	4


	//----- nvinfo : EIATTR_REGCOUNT
	.align		4
        /*0000*/ 	.byte	0x04, 0x2f
        /*0002*/ 	.short	(.L_12 - .L_11)
	.align		4
.L_11:
        /*0004*/ 	.word	index@(_ZN7cutlass13device_kernelINS_4gemm6kernel13GemmUniversalIN4cute5tupleIJiiiiEEENS1_10collective13CollectiveMmaINS1_37MainloopSm90TmaGmmaWarpSpecializedFP8ILi2ENS5_IJNS4_1CILi1EEESB_SB_EEENS1_35KernelTmaWarpSpecializedCooperativeEEENS5_IJNSA_ILi256EEESF_NSA_ILi128EEEEEENS_12float_e5m2_tENS5_IJlSB_lEEESI_SJ_NS4_8TiledMMAINS4_8MMA_AtomIJNS4_4SM904GMMA31MMA_64x256x32_F32E5M2E5M2_SS_TNILNSN_7ScaleInE1ELSP_1EEEEEENS4_6LayoutINS5_IJNSA_ILi2EEESB_SB_EEENS5_IJSB_NSA_ILi0EEESV_EEEEENS5_IJNS4_10UnderscoreESY_SY_EEEEENS4_13SM90_TMA_LOADENS4_14ComposedLayoutINS4_7SwizzleILi3ELi4ELi3EEENS4_18smem_ptr_flag_bitsILi8EEENSS_INS5_IJNSA_ILi8EEESG_EEENS5_IJSG_SB_EEEEEEEvNS4_8identityES11_S1B_vS1C_EENS_8epilogue10collective6detail29Sm90TmaWarpSpecializedAdapterINS1F_15DefaultEpilogueISI_SJ_SJ_NS1E_6thread17LinearCombinationISI_Li1EffLNS1J_9ScaleType4KindE0ELNS_15FloatRoundStyleE2ESI_EENS1_15EpilogueDefaultEEEEEvvEEEEvNT_6ParamsE)
        /*0008*/ 	.word	0x000000a8


	//----- nvinfo : EIATTR_FRAME_SIZE
	.align		4
.L_12:
        /*000c*/ 	.byte	0x04, 0x11
        /*000e*/ 	.short	(.L_14 - .L_13)
	.align		4
.L_13:
        /*0010*/ 	.word	index@(_ZN7cutlass13device_kernelINS_4gemm6kernel13GemmUniversalIN4cute5tupleIJiiiiEEENS1_10collective13CollectiveMmaINS1_37MainloopSm90TmaGmmaWarpSpecializedFP8ILi2ENS5_IJNS4_1CILi1EEESB_SB_EEENS1_35KernelTmaWarpSpecializedCooperativeEEENS5_IJNSA_ILi256EEESF_NSA_ILi128EEEEEENS_12float_e5m2_tENS5_IJlSB_lEEESI_SJ_NS4_8TiledMMAINS4_8MMA_AtomIJNS4_4SM904GMMA31MMA_64x256x32_F32E5M2E5M2_SS_TNILNSN_7ScaleInE1ELSP_1EEEEEENS4_6LayoutINS5_IJNSA_ILi2EEESB_SB_EEENS5_IJSB_NSA_ILi0EEESV_EEEEENS5_IJNS4_10UnderscoreESY_SY_EEEEENS4_13SM90_TMA_LOADENS4_14ComposedLayoutINS4_7SwizzleILi3ELi4ELi3EEENS4_18smem_ptr_flag_bitsILi8EEENSS_INS5_IJNSA_ILi8EEESG_EEENS5_IJSG_SB_EEEEEEEvNS4_8identityES11_S1B_vS1C_EENS_8epilogue10collective6detail29Sm90TmaWarpSpecializedAdapterINS1F_15DefaultEpilogueISI_SJ_SJ_NS1E_6thread17LinearCombinationISI_Li1EffLNS1J_9ScaleType4KindE0ELNS_15FloatRoundStyleE2ESI_EENS1_15EpilogueDefaultEEEEEvvEEEEvNT_6ParamsE)
        /*0014*/ 	.word	0x00000cc0


	//----- nvinfo : EIATTR_MIN_STACK_SIZE
	.align		4
.L_14:
        /*0018*/ 	.byte	0x04, 0x12
        /*001a*/ 	.short	(.L_16 - .L_15)
	.align		4
.L_15:
        /*001c*/ 	.word	index@(_ZN7cutlass13device_kernelINS_4gemm6kernel13GemmUniversalIN4cute5tupleIJiiiiEEENS1_10collective13CollectiveMmaINS1_37MainloopSm90TmaGmmaWarpSpecializedFP8ILi2ENS5_IJNS4_1CILi1EEESB_SB_EEENS1_35KernelTmaWarpSpecializedCooperativeEEENS5_IJNSA_ILi256EEESF_NSA_ILi128EEEEEENS_12float_e5m2_tENS5_IJlSB_lEEESI_SJ_NS4_8TiledMMAINS4_8MMA_AtomIJNS4_4SM904GMMA31MMA_64x256x32_F32E5M2E5M2_SS_TNILNSN_7ScaleInE1ELSP_1EEEEEENS4_6LayoutINS5_IJNSA_ILi2EEESB_SB_EEENS5_IJSB_NSA_ILi0EEESV_EEEEENS5_IJNS4_10UnderscoreESY_SY_EEEEENS4_13SM90_TMA_LOADENS4_14ComposedLayoutINS4_7SwizzleILi3ELi4ELi3EEENS4_18smem_ptr_flag_bitsILi8EEENSS_INS5_IJNSA_ILi8EEESG_EEENS5_IJSG_SB_EEEEEEEvNS4_8identityES11_S1B_vS1C_EENS_8epilogue10collective6detail29Sm90TmaWarpSpecializedAdapterINS1F_15DefaultEpilogueISI_SJ_SJ_NS1E_6thread17LinearCombinationISI_Li1EffLNS1J_9ScaleType4KindE0ELNS_15FloatRoundStyleE2ESI_EENS1_15EpilogueDefaultEEEEEvvEEEEvNT_6ParamsE)
        /*0020*/ 	.word	0x00000cc0
.L_16:


//--------------------- .nv.compat                --------------------------
	.section	.nv.compat,"",@"SHT_CUDA_COMPAT_INFO"
	.align	4
        /*0000*/ 	.byte	0x02, 0x09, 0x01, 0x00, 0x02, 0x02, 0x04, 0x00, 0x02, 0x05, 0x05, 0x00, 0x03, 0x07, 0x01, 0x01
        /*0010*/ 	.byte	0x02, 0x03, 0x01, 0x00, 0x02, 0x06, 0x01, 0x00, 0x04, 0x0b, 0x08, 0x00, 0x00, 0x00, 0x00, 0x00
        /*0020*/ 	.byte	0x00, 0x00, 0x00, 0x00


//--------------------- .nv.info._ZN7cutlass13device_kernelINS_4gemm6kernel13GemmUniversalIN4cute5tupleIJiiiiEEENS1_10collective13CollectiveMmaINS1_37MainloopSm90TmaGmmaWarpSpecializedFP8ILi2ENS5_IJNS4_1CILi1EEESB_SB_EEENS1_35KernelTmaWarpSpecializedCooperativeEEENS5_IJNSA_ILi256EEESF_NSA_ILi128EEEEEENS_12float_e5m2_tENS5_IJlSB_lEEESI_SJ_NS4_8TiledMMAINS4_8MMA_AtomIJNS4_4SM904GMMA31MMA_64x256x32_F32E5M2E5M2_SS_TNILNSN_7ScaleInE1ELSP_1EEEEEENS4_6LayoutINS5_IJNSA_ILi2EEESB_SB_EEENS5_IJSB_NSA_ILi0EEESV_EEEEENS5_IJNS4_10UnderscoreESY_SY_EEEEENS4_13SM90_TMA_LOADENS4_14ComposedLayoutINS4_7SwizzleILi3ELi4ELi3EEENS4_18smem_ptr_flag_bitsILi8EEENSS_INS5_IJNSA_ILi8EEESG_EEENS5_IJSG_SB_EEEEEEEvNS4_8identityES11_S1B_vS1C_EENS_8epilogue10collective6detail29Sm90TmaWarpSpecializedAdapterINS1F_15DefaultEpilogueISI_SJ_SJ_NS1E_6thread17LinearCombinationISI_Li1EffLNS1J_9ScaleType4KindE0ELNS_15FloatRoundStyleE2ESI_EENS1_15EpilogueDefaultEEEEEvvEEEEvNT_6ParamsE --------------------------
	.section	.nv.info._ZN7cutlass13device_kernelINS_4gemm6kernel13GemmUniversalIN4cute5tupleIJiiiiEEENS1_10collective13CollectiveMmaINS1_37MainloopSm90TmaGmmaWarpSpecializedFP8ILi2ENS5_IJNS4_1CILi1EEESB_SB_EEENS1_35KernelTmaWarpSpecializedCooperativeEEENS5_IJNSA_ILi256EEESF_NSA_ILi128EEEEEENS_12float_e5m2_tENS5_IJlSB_lEEESI_SJ_NS4_8TiledMMAINS4_8MMA_AtomIJNS4_4SM904GMMA31MMA_64x256x32_F32E5M2E5M2_SS_TNILNSN_7ScaleInE1ELSP_1EEEEEENS4_6LayoutINS5_IJNSA_ILi2EEESB_SB_EEENS5_IJSB_NSA_ILi0EEESV_EEEEENS5_IJNS4_10UnderscoreESY_SY_EEEEENS4_13SM90_TMA_LOADENS4_14ComposedLayoutINS4_7SwizzleILi3ELi4ELi3EEENS4_18smem_ptr_flag_bitsILi8EEENSS_INS5_IJNSA_ILi8EEESG_EEENS5_IJSG_SB_EEEEEEEvNS4_8identityES11_S1B_vS1C_EENS_8epilogue10collective6detail29Sm90TmaWarpSpecializedAdapterINS1F_15DefaultEpilogueISI_SJ_SJ_NS1E_6thread17LinearCombinationISI_Li1EffLNS1J_9ScaleType4KindE0ELNS_15FloatRoundStyleE2ESI_EENS1_15EpilogueDefaultEEEEEvvEEEEvNT_6ParamsE,"",@"SHT_CUDA_INFO"
	.sectionflags	@""
	.align	4


	//----- nvinfo : EIATTR_CUDA_API_VERSION
	.align		4
        /*0000*/ 	.byte	0x04, 0x37
        /*0002*/ 	.short	(.L_18 - .L_17)
.L_17:
        /*0004*/ 	.word	0x00000082


	//----- nvinfo : EIATTR_KPARAM_INFO
	.align		4
.L_18:
        /*0008*/ 	.byte	0x04, 0x17
        /*000a*/ 	.short	(.L_20 - .L_19)
.L_19:
        /*000c*/ 	.word	0x00000000
        /*0010*/ 	.short	0x0000
        /*0012*/ 	.short	0x0070
        /*0014*/ 	.byte	0x00, 0xf0, 0x01, 0x10


	//----- nvinfo : EIATTR_SPARSE_MMA_MASK
	.align		4
.L_20:
        /*0018*/ 	.byte	0x03, 0x50
        /*001a*/ 	.short	0x0000


	//----- nvinfo : EIATTR_MAXREG_COUNT
	.align		4
        /*001c*/ 	.byte	0x03, 0x1b
        /*001e*/ 	.short	0x00a8


	//----- nvinfo : EIATTR_NUM_BARRIERS
	.align		4
        /*0020*/ 	.byte	0x02, 0x4c
        /*0022*/ 	.byte	0x01
	.zero		1


	//----- nvinfo : EIATTR_ANNOTATIONS
	.align		4
        /*0024*/ 	.byte	0x04, 0x55
        /*0026*/ 	.short	(.L_22 - .L_21)


	//   ....[0]....
.L_21:
        /*0028*/ 	.word	0x00000001
        /*002c*/ 	.byte	0x50, 0x05, 0x00, 0x00, 0x01, 0x00, 0x00, 0x00, 0x70, 0x05, 0x00, 0x00, 0x01, 0x00, 0x00, 0x00
        /* <DEDUP_REMOVED lines=2035> */
        /*7f6c*/ 	.byte	0x40, 0x98, 0x02, 0x00


	//----- nvinfo : EIATTR_MERCURY_ISA_VERSION
	.align		4
.L_22:
        /*7f70*/ 	.byte	0x03, 0x5f
        /*7f72*/ 	.short	0x0101


	//----- nvinfo : EIATTR_INT_WARP_WIDE_INSTR_OFFSETS
	.align		4
        /*7f74*/ 	.byte	0x04, 0x31
        /*7f76*/ 	.short	(.L_24 - .L_23)


	//   ....[0]....
.L_23:
        /*7f78*/ 	.word	0x00000440


	//   ....[1]....
        /*7f7c*/ 	.word	0x00000460


	//   ....[2]....
        /*7f80*/ 	.word	0x00000560


	//----- nvinfo : EIATTR_COOP_GROUP_MASK_REGIDS
	.align		4
.L_24:
        /*7f84*/ 	.byte	0x04, 0x29
        /*7f86*/ 	.short	(.L_26 - .L_25)


	//   ....[0]....
.L_25:
        /*7f88*/ 	.word	0xffffffff


	//   ....[1]....
        /*7f8c*/ 	.word	0xffffffff


	//   ....[2]....
        /*7f90*/ 	.word	0xffffffff


	//   ....[3]....
        /*7f94*/ 	.word	0xffffffff


	//   ....[4]....
        /*7f98*/ 	.word	0xffffffff


	//----- nvinfo : EIATTR_COOP_GROUP_INSTR_OFFSETS
	.align		4
.L_26:
        /*7f9c*/ 	.byte	0x04, 0x28
        /*7f9e*/ 	.short	(.L_28 - .L_27)


	//   ....[0]....
.L_27:
        /*7fa0*/ 	.word	0x00000070


	//   ....[1]....
        /*7fa4*/ 	.word	0x00000080


	//   ....[2]....
        /*7fa8*/ 	.word	0x000001a0


	//   ....[3]....
        /*7fac*/ 	.word	0x00000380


	//   ....[4]....
        /*7fb0*/ 	.word	0x00002680


	//----- nvinfo : EIATTR_REG_RECONFIG
	.align		4
.L_28:
        /*7fb4*/ 	.byte	0x01, 0x54
	.zero		2


	//----- nvinfo : EIATTR_MBARRIER_INSTR_OFFSETS
	.align		4
        /*7fb8*/ 	.byte	0x04, 0x39
        /*7fba*/ 	.short	(.L_30 - .L_29)


	//   ....[0]....
.L_29:
        /*7fbc*/ 	.word	0x00000320
        /*7fc0*/ 	.word	0x000000ff
        /*7fc4*/ 	.word	0x00000000
        /*7fc8*/ 	.short	0x0100
        /*7fca*/ 	.byte	0x09
	.zero		1


	//   ....[1]....
        /*7fcc*/ 	.word	0x00000330
        /*7fd0*/ 	.word	0x000000ff
        /*7fd4*/ 	.word	0x00000010
        /*7fd8*/ 	.short	0x0100
        /*7fda*/ 	.byte	0x09
	.zero		1


	//   ....[2]....
        /*7fdc*/ 	.word	0x00000340
        /*7fe0*/ 	.word	0x000000ff
        /*7fe4*/ 	.word	0x00000008
        /*7fe8*/ 	.short	0x0100
        /*7fea*/ 	.byte	0x09
	.zero		1


	//   ....[3]....
        /*7fec*/ 	.word	0x00000350
        /*7ff0*/ 	.word	0x000000ff
        /*7ff4*/ 	.word	0x00000018
        /*7ff8*/ 	.short	0x0100
        /*7ffa*/ 	.byte	0x09
	.zero		1


	//   ....[4]....
        /*7ffc*/ 	.word	0x00000590
        /*8000*/ 	.word	0x000000ff
        /*8004*/ 	.word	0x00000030
        /*8008*/ 	.short	0x0100
        /*800a*/ 	.byte	0x06
	.zero		1


	//   ....[5]....
        /*800c*/ 	.word	0x000005a0
        /*8010*/ 	.word	0x000000ff
        /*8014*/ 	.word	0x00000038
        /*8018*/ 	.short	0x0100
        /*801a*/ 	.byte	0x06
	.zero		1


	//   ....[6]....
        /*801c*/ 	.word	0x00002a70
        /*8020*/ 	.word	0x000000ff
        /*8024*/ 	.word	0x00000000
        /*8028*/ 	.short	0x010a
        /*802a*/ 	.byte	0x06
	.zero		1


	//   ....[7]....
        /*802c*/ 	.word	0x00002ab0
        /*8030*/ 	.word	0x000000ff
        /*8034*/ 	.word	0x00000000
        /*8038*/ 	.short	0x010a
        /*803a*/ 	.byte	0x06
	.zero		1


	//   ....[8]....
        /*803c*/ 	.word	0x00008dc0
        /*8040*/ 	.word	0x000000ff
        /*8044*/ 	.word	0x00000000
        /*8048*/ 	.short	0x010a
        /*804a*/ 	.byte	0x10
	.zero		1


	//   ....[9]....
        /*804c*/ 	.word	0x00008e00
        /*8050*/ 	.word	0x000000ff
        /*8054*/ 	.word	0x00000000
        /*8058*/ 	.short	0x010a
        /*805a*/ 	.byte	0x10
	.zero		1


	//   ....[10]....
        /*805c*/ 	.word	0x00011600
        /*8060*/ 	.word	0x000000ff
        /*8064*/ 	.word	0x00000000
        /*8068*/ 	.short	0x0101
        /*806a*/ 	.byte	0x08
	.zero		1


	//   ....[11]....
        /*806c*/ 	.word	0x000150b0
        /*8070*/ 	.word	0x000000ff
        /*8074*/ 	.word	0x00000000
        /*8078*/ 	.short	0x0101
        /*807a*/ 	.byte	0x06
	.zero		1


	//   ....[12]....
        /*807c*/ 	.word	0x00028bb0
        /*8080*/ 	.word	0x00000010
        /*8084*/ 	.word	0x00000010
        /*8088*/ 	.short	0x010a
        /*808a*/ 	.byte	0x3f
	.zero		1


	//   ....[13]....
        /*808c*/ 	.word	0x00028f70
        /*8090*/ 	.word	0x00000002
        /*8094*/ 	.word	0x00000038
        /*8098*/ 	.short	0x0101
        /*809a*/ 	.byte	0x3f
	.zero		1


	//   ....[14]....
        /*809c*/ 	.word	0x000296a0
        /*80a0*/ 	.word	0x00000005
        /*80a4*/ 	.word	0x00000000
        /*80a8*/ 	.short	0x010a
        /*80aa*/ 	.byte	0x3f
	.zero		1


	//   ....[15]....
        /*80ac*/ 	.word	0x00029730
        /*80b0*/ 	.word	0x00000003
        /*80b4*/ 	.word	0x00000000
        /*80b8*/ 	.short	0x010a
        /*80ba*/ 	.byte	0x3f
	.zero		1


	//   ....[16]....
        /*80bc*/ 	.word	0x000297a0
        /*80c0*/ 	.word	0x00000003
        /*80c4*/ 	.word	0x00000000
        /*80c8*/ 	.short	0x010a
        /*80ca*/ 	.byte	0x3f
	.zero		1


	//   ....[17]....
        /*80cc*/ 	.word	0x00029810
        /*80d0*/ 	.word	0x00000002
        /*80d4*/ 	.word	0x00000000
        /*80d8*/ 	.short	0x010a
        /*80da*/ 	.byte	0x3f
	.zero		1


	//   ....[18]....
        /*80dc*/ 	.word	0x000298f0
        /*80e0*/ 	.word	0x00000010
        /*80e4*/ 	.word	0x00000010
        /*80e8*/ 	.short	0x010a
        /*80ea*/ 	.byte	0x3f
	.zero		1


	//   ....[19]....
        /*80ec*/ 	.word	0x000299d0
        /*80f0*/ 	.word	0x00000005
        /*80f4*/ 	.word	0x00000000
        /*80f8*/ 	.short	0x010a
        /*80fa*/ 	.byte	0x3f
	.zero		1


	//----- nvinfo : EIATTR_NUM_MBARRIERS
	.align		4
.L_30:
        /*80fc*/ 	.byte	0x03, 0x38
        /*80fe*/ 	.short	0x0006


	//----- nvinfo : EIATTR_EXIT_INSTR_OFFSETS
	.align		4
        /*8100*/ 	.byte	0x04, 0x1c
        /*8102*/ 	.short	(.L_32 - .L_31)


	//   ....[0]....
.L_31:
        /*8104*/ 	.word	0x00000600


	//   ....[1]....
        /*8108*/ 	.word	0x00000f60


	//   ....[2]....
        /*810c*/ 	.word	0x000281e0


	//   ....[3]....
        /*8110*/ 	.word	0x00028840


	//   ....[4]....
        /*8114*/ 	.word	0x00029780


	//----- nvinfo : EIATTR_MAX_THREADS
	.align		4
.L_32:
        /*8118*/ 	.byte	0x04, 0x05
        /*811a*/ 	.short	(.L_34 - .L_33)
.L_33:
        /*811c*/ 	.word	0x00000180
        /*8120*/ 	.word	0x00000001
        /*8124*/ 	.word	0x00000001


	//----- nvinfo : EIATTR_CRS_STACK_SIZE
	.align		4
.L_34:
        /*8128*/ 	.byte	0x04, 0x1e
        /*812a*/ 	.short	(.L_36 - .L_35)
.L_35:
        /*812c*/ 	.word	0x00000000


	//----- nvinfo : EIATTR_CBANK_PARAM_SIZE
	.align		4
.L_36:
        /*8130*/ 	.byte	0x03, 0x19
        /*8132*/ 	.short	0x0470


	//----- nvinfo : EIATTR_PARAM_CBANK
	.align		4
        /*8134*/ 	.byte	0x04, 0x0a
        /*8136*/ 	.short	(.L_38 - .L_37)
	.align		4
.L_37:
        /*8138*/ 	.word	index@(.nv.constant0._ZN7cutlass13device_kernelINS_4gemm6kernel13GemmUniversalIN4cute5tupleIJiiiiEEENS1_10collective13CollectiveMmaINS1_37MainloopSm90TmaGmmaWarpSpecializedFP8ILi2ENS5_IJNS4_1CILi1EEESB_SB_EEENS1_35KernelTmaWarpSpecializedCooperativeEEENS5_IJNSA_ILi256EEESF_NSA_ILi128EEEEEENS_12float_e5m2_tENS5_IJlSB_lEEESI_SJ_NS4_8TiledMMAINS4_8MMA_AtomIJNS4_4SM904GMMA31MMA_64x256x32_F32E5M2E5M2_SS_TNILNSN_7ScaleInE1ELSP_1EEEEEENS4_6LayoutINS5_IJNSA_ILi2EEESB_SB_EEENS5_IJSB_NSA_ILi0EEESV_EEEEENS5_IJNS4_10UnderscoreESY_SY_EEEEENS4_13SM90_TMA_LOADENS4_14ComposedLayoutINS4_7SwizzleILi3ELi4ELi3EEENS4_18smem_ptr_flag_bitsILi8EEENSS_INS5_IJNSA_ILi8EEESG_EEENS5_IJSG_SB_EEEEEEEvNS4_8identityES11_S1B_vS1C_EENS_8epilogue10collective6detail29Sm90TmaWarpSpecializedAdapterINS1F_15DefaultEpilogueISI_SJ_SJ_NS1E_6thread17LinearCombinationISI_Li1EffLNS1J_9ScaleType4KindE0ELNS_15FloatRoundStyleE2ESI_EENS1_15EpilogueDefaultEEEEEvvEEEEvNT_6ParamsE)
        /*813c*/ 	.short	0x0210
        /*813e*/ 	.short	0x0470


	//----- nvinfo : EIATTR_SW_WAR
	.align		4
.L_38:
        /*8140*/ 	.byte	0x04, 0x36
        /*8142*/ 	.short	(.L_40 - .L_39)
.L_39:
        /*8144*/ 	.word	0x00000008
.L_40:


//--------------------- .nv.callgraph             --------------------------
	.section	.nv.callgraph,"",@"SHT_CUDA_CALLGRAPH"
	.align	4
	.sectionentsize	8
	.align		4
        /*0000*/ 	.word	0x00000000
	.align		4
        /*0004*/ 	.word	0xffffffff
	.align		4
        /*0008*/ 	.word	0x00000000
	.align		4
        /*000c*/ 	.word	0xfffffffe
	.align		4
        /*0010*/ 	.word	0x00000000
	.align		4
        /*0014*/ 	.word	0xfffffffd
	.align		4
        /*0018*/ 	.word	0x00000000
	.align		4
        /*001c*/ 	.word	0xfffffffc


//--------------------- .nv.constant4             --------------------------
	.section	.nv.constant4,"a",@progbits
	.align	8
	.align		8
.nv.constant4:
        /*0000*/ 	.dword	_ZN40_INTERNAL_8803f245_4_k_cu_30d6bbac_297534cuda3std3__45__cpo5beginE
	.align		8
        /*0008*/ 	.dword	_ZN40_INTERNAL_8803f245_4_k_cu_30d6bbac_297534cuda3std3__45__cpo3endE
	.align		8
        /*0010*/ 	.dword	_ZN40_INTERNAL_8803f245_4_k_cu_30d6bbac_297534cuda3std3__45__cpo6cbeginE
	.align		8
        /*0018*/ 	.dword	_ZN40_INTERNAL_8803f245_4_k_cu_30d6bbac_297534cuda3std3__45__cpo4cendE
	.align		8
        /*0020*/ 	.dword	_ZN40_INTERNAL_8803f245_4_k_cu_30d6bbac_297534cuda3std3__442_GLOBAL__N__8803f245_4_k_cu_30d6bbac_297536ignoreE
	.align		8
        /*0028*/ 	.dword	_ZN40_INTERNAL_8803f245_4_k_cu_30d6bbac_297534cuda3std3__419piecewise_constructE
	.align		8
        /*0030*/ 	.dword	_ZN40_INTERNAL_8803f245_4_k_cu_30d6bbac_297534cuda3std3__48in_placeE
	.align		8
        /*0038*/ 	.dword	_ZN40_INTERNAL_8803f245_4_k_cu_30d6bbac_297534cuda3std6ranges3__45__cpo4swapE
	.align		8
        /*0040*/ 	.dword	_ZN40_INTERNAL_8803f245_4_k_cu_30d6bbac_297534cuda3std6ranges3__45__cpo9iter_moveE
	.align		8
        /*0048*/ 	.dword	_ZN40_INTERNAL_8803f245_4_k_cu_30d6bbac_297534cute7productE
	.align		8
        /*0050*/ 	.dword	_ZN40_INTERNAL_8803f245_4_k_cu_30d6bbac_297534cute1_E


//--------------------- .text._ZN7cutlass13device_kernelINS_4gemm6kernel13GemmUniversalIN4cute5tupleIJiiiiEEENS1_10collective13CollectiveMmaINS1_37MainloopSm90TmaGmmaWarpSpecializedFP8ILi2ENS5_IJNS4_1CILi1EEESB_SB_EEENS1_35KernelTmaWarpSpecializedCooperativeEEENS5_IJNSA_ILi256EEESF_NSA_ILi128EEEEEENS_12float_e5m2_tENS5_IJlSB_lEEESI_SJ_NS4_8TiledMMAINS4_8MMA_AtomIJNS4_4SM904GMMA31MMA_64x256x32_F32E5M2E5M2_SS_TNILNSN_7ScaleInE1ELSP_1EEEEEENS4_6LayoutINS5_IJNSA_ILi2EEESB_SB_EEENS5_IJSB_NSA_ILi0EEESV_EEEEENS5_IJNS4_10UnderscoreESY_SY_EEEEENS4_13SM90_TMA_LOADENS4_14ComposedLayoutINS4_7SwizzleILi3ELi4ELi3EEENS4_18smem_ptr_flag_bitsILi8EEENSS_INS5_IJNSA_ILi8EEESG_EEENS5_IJSG_SB_EEEEEEEvNS4_8identityES11_S1B_vS1C_EENS_8epilogue10collective6detail29Sm90TmaWarpSpecializedAdapterINS1F_15DefaultEpilogueISI_SJ_SJ_NS1E_6thread17LinearCombinationISI_Li1EffLNS1J_9ScaleType4KindE0ELNS_15FloatRoundStyleE2ESI_EENS1_15EpilogueDefaultEEEEEvvEEEEvNT_6ParamsE --------------------------
	.section	.text._ZN7cutlass13device_kernelINS_4gemm6kernel13GemmUniversalIN4cute5tupleIJiiiiEEENS1_10collective13CollectiveMmaINS1_37MainloopSm90TmaGmmaWarpSpecializedFP8ILi2ENS5_IJNS4_1CILi1EEESB_SB_EEENS1_35KernelTmaWarpSpecializedCooperativeEEENS5_IJNSA_ILi256EEESF_NSA_ILi128EEEEEENS_12float_e5m2_tENS5_IJlSB_lEEESI_SJ_NS4_8TiledMMAINS4_8MMA_AtomIJNS4_4SM904GMMA31MMA_64x256x32_F32E5M2E5M2_SS_TNILNSN_7ScaleInE1ELSP_1EEEEEENS4_6LayoutINS5_IJNSA_ILi2EEESB_SB_EEENS5_IJSB_NSA_ILi0EEESV_EEEEENS5_IJNS4_10UnderscoreESY_SY_EEEEENS4_13SM90_TMA_LOADENS4_14ComposedLayoutINS4_7SwizzleILi3ELi4ELi3EEENS4_18smem_ptr_flag_bitsILi8EEENSS_INS5_IJNSA_ILi8EEESG_EEENS5_IJSG_SB_EEEEEEEvNS4_8identityES11_S1B_vS1C_EENS_8epilogue10collective6detail29Sm90TmaWarpSpecializedAdapterINS1F_15DefaultEpilogueISI_SJ_SJ_NS1E_6thread17LinearCombinationISI_Li1EffLNS1J_9ScaleType4KindE0ELNS_15FloatRoundStyleE2ESI_EENS1_15EpilogueDefaultEEEEEvvEEEEvNT_6ParamsE,"ax",@progbits
	.align	128
.text._ZN7cutlass13device_kernelINS_4gemm6kernel13GemmUniversalIN4cute5tupleIJiiiiEEENS1_10collective13CollectiveMmaINS1_37MainloopSm90TmaGmmaWarpSpecializedFP8ILi2ENS5_IJNS4_1CILi1EEESB_SB_EEENS1_35KernelTmaWarpSpecializedCooperativeEEENS5_IJNSA_ILi256EEESF_NSA_ILi128EEEEEENS_12float_e5m2_tENS5_IJlSB_lEEESI_SJ_NS4_8TiledMMAINS4_8MMA_AtomIJNS4_4SM904GMMA31MMA_64x256x32_F32E5M2E5M2_SS_TNILNSN_7ScaleInE1ELSP_1EEEEEENS4_6LayoutINS5_IJNSA_ILi2EEESB_SB_EEENS5_IJSB_NSA_ILi0EEESV_EEEEENS5_IJNS4_10UnderscoreESY_SY_EEEEENS4_13SM90_TMA_LOADENS4_14ComposedLayoutINS4_7SwizzleILi3ELi4ELi3EEENS4_18smem_ptr_flag_bitsILi8EEENSS_INS5_IJNSA_ILi8EEESG_EEENS5_IJSG_SB_EEEEEEEvNS4_8identityES11_S1B_vS1C_EENS_8epilogue10collective6detail29Sm90TmaWarpSpecializedAdapterINS1F_15DefaultEpilogueISI_SJ_SJ_NS1E_6thread17LinearCombinationISI_Li1EffLNS1J_9ScaleType4KindE0ELNS_15FloatRoundStyleE2ESI_EENS1_15EpilogueDefaultEEEEEvvEEEEvNT_6ParamsE:
        .type           _ZN7cutlass13device_kernelINS_4gemm6kernel13GemmUniversalIN4cute5tupleIJiiiiEEENS1_10collective13CollectiveMmaINS1_37MainloopSm90TmaGmmaWarpSpecializedFP8ILi2ENS5_IJNS4_1CILi1EEESB_SB_EEENS1_35KernelTmaWarpSpecializedCooperativeEEENS5_IJNSA_ILi256EEESF_NSA_ILi128EEEEEENS_12float_e5m2_tENS5_IJlSB_lEEESI_SJ_NS4_8TiledMMAINS4_8MMA_AtomIJNS4_4SM904GMMA31MMA_64x256x32_F32E5M2E5M2_SS_TNILNSN_7ScaleInE1ELSP_1EEEEEENS4_6LayoutINS5_IJNSA_ILi2EEESB_SB_EEENS5_IJSB_NSA_ILi0EEESV_EEEEENS5_IJNS4_10UnderscoreESY_SY_EEEEENS4_13SM90_TMA_LOADENS4_14ComposedLayoutINS4_7SwizzleILi3ELi4ELi3EEENS4_18smem_ptr_flag_bitsILi8EEENSS_INS5_IJNSA_ILi8EEESG_EEENS5_IJSG_SB_EEEEEEEvNS4_8identityES11_S1B_vS1C_EENS_8epilogue10collective6detail29Sm90TmaWarpSpecializedAdapterINS1F_15DefaultEpilogueISI_SJ_SJ_NS1E_6thread17LinearCombinationISI_Li1EffLNS1J_9ScaleType4KindE0ELNS_15FloatRoundStyleE2ESI_EENS1_15EpilogueDefaultEEEEEvvEEEEvNT_6ParamsE,@function
        .size           _ZN7cutlass13device_kernelINS_4gemm6kernel13GemmUniversalIN4cute5tupleIJiiiiEEENS1_10collective13CollectiveMmaINS1_37MainloopSm90TmaGmmaWarpSpecializedFP8ILi2ENS5_IJNS4_1CILi1EEESB_SB_EEENS1_35KernelTmaWarpSpecializedCooperativeEEENS5_IJNSA_ILi256EEESF_NSA_ILi128EEEEEENS_12float_e5m2_tENS5_IJlSB_lEEESI_SJ_NS4_8TiledMMAINS4_8MMA_AtomIJNS4_4SM904GMMA31MMA_64x256x32_F32E5M2E5M2_SS_TNILNSN_7ScaleInE1ELSP_1EEEEEENS4_6LayoutINS5_IJNSA_ILi2EEESB_SB_EEENS5_IJSB_NSA_ILi0EEESV_EEEEENS5_IJNS4_10UnderscoreESY_SY_EEEEENS4_13SM90_TMA_LOADENS4_14ComposedLayoutINS4_7SwizzleILi3ELi4ELi3EEENS4_18smem_ptr_flag_bitsILi8EEENSS_INS5_IJNSA_ILi8EEESG_EEENS5_IJSG_SB_EEEEEEEvNS4_8identityES11_S1B_vS1C_EENS_8epilogue10collective6detail29Sm90TmaWarpSpecializedAdapterINS1F_15DefaultEpilogueISI_SJ_SJ_NS1E_6thread17LinearCombinationISI_Li1EffLNS1J_9ScaleType4KindE0ELNS_15FloatRoundStyleE2ESI_EENS1_15EpilogueDefaultEEEEEvvEEEEvNT_6ParamsE,(.L_x_581 - _ZN7cutlass13device_kernelINS_4gemm6kernel13GemmUniversalIN4cute5tupleIJiiiiEEENS1_10collective13CollectiveMmaINS1_37MainloopSm90TmaGmmaWarpSpecializedFP8ILi2ENS5_IJNS4_1CILi1EEESB_SB_EEENS1_35KernelTmaWarpSpecializedCooperativeEEENS5_IJNSA_ILi256EEESF_NSA_ILi128EEEEEENS_12float_e5m2_tENS5_IJlSB_lEEESI_SJ_NS4_8TiledMMAINS4_8MMA_AtomIJNS4_4SM904GMMA31MMA_64x256x32_F32E5M2E5M2_SS_TNILNSN_7ScaleInE1ELSP_1EEEEEENS4_6LayoutINS5_IJNSA_ILi2EEESB_SB_EEENS5_IJSB_NSA_ILi0EEESV_EEEEENS5_IJNS4_10UnderscoreESY_SY_EEEEENS4_13SM90_TMA_LOADENS4_14ComposedLayoutINS4_7SwizzleILi3ELi4ELi3EEENS4_18smem_ptr_flag_bitsILi8EEENSS_INS5_IJNSA_ILi8EEESG_EEENS5_IJSG_SB_EEEEEEEvNS4_8identityES11_S1B_vS1C_EENS_8epilogue10collective6detail29Sm90TmaWarpSpecializedAdapterINS1F_15DefaultEpilogueISI_SJ_SJ_NS1E_6thread17LinearCombinationISI_Li1EffLNS1J_9ScaleType4KindE0ELNS_15FloatRoundStyleE2ESI_EENS1_15EpilogueDefaultEEEEEvvEEEEvNT_6ParamsE)
        .other          _ZN7cutlass13device_kernelINS_4gemm6kernel13GemmUniversalIN4cute5tupleIJiiiiEEENS1_10collective13CollectiveMmaINS1_37MainloopSm90TmaGmmaWarpSpecializedFP8ILi2ENS5_IJNS4_1CILi1EEESB_SB_EEENS1_35KernelTmaWarpSpecializedCooperativeEEENS5_IJNSA_ILi256EEESF_NSA_ILi128EEEEEENS_12float_e5m2_tENS5_IJlSB_lEEESI_SJ_NS4_8TiledMMAINS4_8MMA_AtomIJNS4_4SM904GMMA31MMA_64x256x32_F32E5M2E5M2_SS_TNILNSN_7ScaleInE1ELSP_1EEEEEENS4_6LayoutINS5_IJNSA_ILi2EEESB_SB_EEENS5_IJSB_NSA_ILi0EEESV_EEEEENS5_IJNS4_10UnderscoreESY_SY_EEEEENS4_13SM90_TMA_LOADENS4_14ComposedLayoutINS4_7SwizzleILi3ELi4ELi3EEENS4_18smem_ptr_flag_bitsILi8EEENSS_INS5_IJNSA_ILi8EEESG_EEENS5_IJSG_SB_EEEEEEEvNS4_8identityES11_S1B_vS1C_EENS_8epilogue10collective6detail29Sm90TmaWarpSpecializedAdapterINS1F_15DefaultEpilogueISI_SJ_SJ_NS1E_6thread17LinearCombinationISI_Li1EffLNS1J_9ScaleType4KindE0ELNS_15FloatRoundStyleE2ESI_EENS1_15EpilogueDefaultEEEEEvvEEEEvNT_6ParamsE,@"STO_CUDA_ENTRY STV_DEFAULT"
_ZN7cutlass13device_kernelINS_4gemm6kernel13GemmUniversalIN4cute5tupleIJiiiiEEENS1_10collective13CollectiveMmaINS1_37MainloopSm90TmaGmmaWarpSpecializedFP8ILi2ENS5_IJNS4_1CILi1EEESB_SB_EEENS1_35KernelTmaWarpSpecializedCooperativeEEENS5_IJNSA_ILi256EEESF_NSA_ILi128EEEEEENS_12float_e5m2_tENS5_IJlSB_lEEESI_SJ_NS4_8TiledMMAINS4_8MMA_AtomIJNS4_4SM904GMMA31MMA_64x256x32_F32E5M2E5M2_SS_TNILNSN_7ScaleInE1ELSP_1EEEEEENS4_6LayoutINS5_IJNSA_ILi2EEESB_SB_EEENS5_IJSB_NSA_ILi0EEESV_EEEEENS5_IJNS4_10UnderscoreESY_SY_EEEEENS4_13SM90_TMA_LOADENS4_14ComposedLayoutINS4_7SwizzleILi3ELi4ELi3EEENS4_18smem_ptr_flag_bitsILi8EEENSS_INS5_IJNSA_ILi8EEESG_EEENS5_IJSG_SB_EEEEEEEvNS4_8identityES11_S1B_vS1C_EENS_8epilogue10collective6detail29Sm90TmaWarpSpecializedAdapterINS1F_15DefaultEpilogueISI_SJ_SJ_NS1E_6thread17LinearCombinationISI_Li1EffLNS1J_9ScaleType4KindE0ELNS_15FloatRoundStyleE2ESI_EENS1_15EpilogueDefaultEEEEEvvEEEEvNT_6ParamsE:
[----:B------:R-:W0:Y:S02]  /*0000*/  LDC R1, c[0x0][0x28] ;  /* 0x00000a00ff017b82 */ /* 0x000e240000000800 */
[----:B0-----:R-:W-:Y:S01]  /*0010*/  VIADD R1, R1, 0xfffff340 ;  /* 0xfffff34001017836 */ /* 0x001fe20000000000 */
[----:B------:R-:W0:Y:S01]  /*0020*/  S2R R2, SR_TID.X ;  /* 0x0000000000027919 */ /* 0x000e220000002100 */
[----:B------:R-:W-:Y:S01]  /*0030*/  ELECT P0, URZ, PT ;  /* 0x00000000003f782f */ /* 0x000fe20003800000 */
[----:B------:R-:W-:Y:S01]  /*0040*/  BSSY B0, `(.L_x_0) ;  /* 0x0000015000007945 */ /* 0x000fe20003800000 */
[--C-:B0-----:R-:W-:Y:S02]  /*0050*/  SHF.R.U32.HI R0, RZ, 0x5, R2.reuse ;  /* 0x00000005ff007819 */ /* 0x101fe40000011602 */
[----:B------:R-:W-:-:S03]  /*0060*/  SHF.R.U32.HI R2, RZ, 0x7, R2 ;  /* 0x00000007ff027819 */ /* 0x000fc60000011602 */
[----:B------:R-:W0:Y:S04]  /*0070*/  SHFL.IDX PT, R3, R0, RZ, 0x1f ;  /* 0x00001fff00037589 */ /* 0x000e2800000e0000 */
[----:B------:R-:W1:Y:S01]  /*0080*/  SHFL.IDX PT, R2, R2, RZ, 0x1f ;  /* 0x00001fff02027589 */ /* 0x000e6200000e0000 */
[----:B0-----:R-:W-:Y:S02]  /*0090*/  R2UR UR4, R3 ;  /* 0x00000000030472ca */ /* 0x001fe400000e0000 */
[----:B-1----:R-:W-:-:S11]  /*00a0*/  R2UR UR6, R2 ;  /* 0x00000000020672ca */ /* 0x002fd600000e0000 */
[----:B------:R-:W-:Y:S02]  /*00b0*/  USHF.R.S32.HI UR5, URZ, 0x1f, UR4 ;  /* 0x0000001f3f057899 */ /* 0x000fe40008011404 */
[----:B------:R-:W-:Y:S02]  /*00c0*/  ISETP.NE.OR P0, PT, RZ, UR4, !P0 ;  /* 0x00000004ff007c0c */ /* 0x000fe4000c705670 */
[----:B------:R-:W-:-:S04]  /*00d0*/  ULEA.HI UR5, UR5, UR4, URZ, 0x2 ;  /* 0x0000000405057291 */ /* 0x000fc8000f8f103f */
[----:B------:R-:W-:-:S04]  /*00e0*/  ULOP3.LUT UR5, UR5, 0xfffffffc, URZ, 0xc0, !UPT ;  /* 0xfffffffc05057892 */ /* 0x000fc8000f8ec03f */
[----:B------:R-:W-:-:S03]  /*00f0*/  UIADD3 UR8, UR4, -UR5, URZ ;  /* 0x8000000504087290 */ /* 0x000fc6000fffe03f */
[----:B------:R-:W-:Y:S09]  /*0100*/  @P0 BRA `(.L_x_1) ;  /* 0x0000000000200947 */ /* 0x000ff20003800000 */
[----:B------:R-:W-:Y:S02]  /*0110*/  ULDC.64 UR4, c[0x0][0x198] ;  /* 0x0000660000047ab9 */ /* 0x000fe40000000a00 */
[----:B------:R-:W-:Y:S02]  /*0120*/  UIADD3 UR10, UP0, UR4, 0xf0, URZ ;  /* 0x000000f0040a7890 */ /* 0x000fe4000ff1e03f */
[----:B------:R-:W-:Y:S02]  /*0130*/  UIADD3 UR4, UP1, UR4, 0x1f0, URZ ;  /* 0x000001f004047890 */ /* 0x000fe4000ff3e03f */
[----:B------:R-:W-:Y:S02]  /*0140*/  UIADD3.X UR11, URZ, UR5, URZ, UP0, !UPT ;  /* 0x000000053f0b7290 */ /* 0x000fe400087fe43f */
[----:B------:R-:W-:-:S07]  /*0150*/  UIADD3.X UR5, URZ, UR5, URZ, UP1, !UPT ;  /* 0x000000053f057290 */ /* 0x000fce0008ffe43f */
[----:B------:R0:W-:Y:S02]  /*0160*/  UTMACCTL.PF [UR10] ;  /* 0x000000000a0079b9 */ /* 0x0001e40008040000 */
[----:B------:R0:W-:Y:S02]  /*0170*/  UTMACCTL.PF [UR4] ;  /* 0x00000000040079b9 */ /* 0x0001e40008040000 */
[----:B0-----:R-:W-:Y:S01]  /*0180*/  NOP ;  /* 0x0000000000007918 */ /* 0x001fe20000000000 */
.L_x_1:
[----:B------:R-:W-:Y:S05]  /*0190*/  BSYNC B0 ;  /* 0x0000000000007941 */ /* 0x000fea0003800000 */
.L_x_0:
[----:B------:R-:W0:Y:S01]  /*01a0*/  SHFL.IDX PT, R2, R0, RZ, 0x1f ;  /* 0x00001fff00027589 */ /* 0x000e2200000e0000 */
[----:B------:R-:W-:Y:S01]  /*01b0*/  UISETP.NE.AND UP0, UPT, UR8, 0x3, UPT ;  /* 0x000000030800788c */ /* 0x000fe2000bf05270 */
[----:B------:R-:W-:Y:S01]  /*01c0*/  ISETP.NE.AND P1, PT, RZ, UR6, PT ;  /* 0x00000006ff007c0c */ /* 0x000fe2000bf25270 */
[----:B------:R-:W-:Y:S02]  /*01d0*/  UIADD3 UR10, UR6, -0x1, URZ ;  /* 0xffffffff060a7890 */ /* 0x000fe4000fffe03f */
[----:B------:R-:W-:Y:S02]  /*01e0*/  UISETP.EQ.OR UP0, UPT, UR8, URZ, !UP0 ;  /* 0x0000003f0800728c */ /* 0x000fe4000c702670 */
[----:B------:R-:W-:Y:S02]  /*01f0*/  UISETP.GE.U32.AND UP1, UPT, UR10, 0x2, UPT ;  /* 0x000000020a00788c */ /* 0x000fe4000bf26070 */
[----:B------:R-:W-:-:S04]  /*0200*/  UISETP.EQ.AND UP0, UPT, UR6, URZ, UP0 ;  /* 0x0000003f0600728c */ /* 0x000fc80008702270 */
[----:B------:R-:W-:-:S04]  /*0210*/  USEL UR13, URZ, 0x1, !UP0 ;  /* 0x000000013f0d7887 */ /* 0x000fc8000c000000 */
[----:B------:R-:W-:Y:S01]  /*0220*/  USEL UR13, UR13, 0x2, UP1 ;  /* 0x000000020d0d7887 */ /* 0x000fe20008800000 */
[----:B0-----:R-:W-:-:S13]  /*0230*/  ISETP.NE.AND P0, PT, R2, RZ, PT ;  /* 0x000000ff0200720c */ /* 0x001fda0003f05270 */
[----:B------:R-:W-:Y:S05]  /*0240*/  @P0 BRA `(.L_x_2) ;  /* 0x0000000000480947 */ /* 0x000fea0003800000 */
[----:B------:R-:W0:Y:S01]  /*0250*/  S2UR UR9, SR_CgaCtaId ;  /* 0x00000000000979c3 */ /* 0x000e220000008800 */
[----:B------:R-:W-:Y:S01]  /*0260*/  UMOV UR4, 0x400 ;  /* 0x0000040000047882 */ /* 0x000fe20000000000 */
[----:B------:R-:W-:Y:S01]  /*0270*/  UMOV UR5, 0x1 ;  /* 0x0000000100057882 */ /* 0x000fe20000000000 */
[----:B------:R-:W-:Y:S01]  /*0280*/  UMOV UR6, 0x100 ;  /* 0x0000010000067882 */ /* 0x000fe20000000000 */
[----:B------:R-:W-:Y:S01]  /*0290*/  ELECT P0, URZ, PT ;  /* 0x00000000003f782f */ /* 0x000fe20003800000 */
[----:B------:R-:W-:-:S04]  /*02a0*/  UIADD3 UR6, -UR6, 0x100000, URZ ;  /* 0x0010000006067890 */ /* 0x000fc8000fffe13f */
[----:B------:R-:W-:Y:S02]  /*02b0*/  USHF.L.U32 UR7, UR6, 0xb, URZ ;  /* 0x0000000b06077899 */ /* 0x000fe4000800063f */
[----:B------:R-:W-:Y:S02]  /*02c0*/  USHF.L.U32 UR6, UR6, 0x1, URZ ;  /* 0x0000000106067899 */ /* 0x000fe4000800063f */
[----:B0-----:R-:W-:Y:S02]  /*02d0*/  ULEA UR9, UR9, UR4, 0x18 ;  /* 0x0000000409097291 */ /* 0x001fe4000f8ec03f */
[----:B------:R-:W-:-:S04]  /*02e0*/  UIADD3 UR4, -UR5, 0x100000, URZ ;  /* 0x0010000005047890 */ /* 0x000fc8000fffe13f */
[----:B------:R-:W-:Y:S02]  /*02f0*/  USHF.L.U32 UR5, UR4, 0xb, URZ ;  /* 0x0000000b04057899 */ /* 0x000fe4000800063f */
[----:B------:R-:W-:Y:S01]  /*0300*/  USHF.L.U32 UR4, UR4, 0x1, URZ ;  /* 0x0000000104047899 */ /* 0x000fe2000800063f */
[----:B------:R-:W0:Y:S11]  /*0310*/  FENCE.VIEW.ASYNC.S ;  /* 0x00000000000073c6 */ /* 0x000e360000000000 */
[----:B0-----:R0:W1:Y:S01]  /*0320*/  SYNCS.EXCH.64 URZ, [UR9], UR4 ;  /* 0x00000004093f75b2 */ /* 0x0010620008000100 */
[----:B------:R0:W2:Y:S01]  /*0330*/  SYNCS.EXCH.64 URZ, [UR9+0x10], UR6 ;  /* 0x00001006093f75b2 */ /* 0x0000a20008000100 */
[----:B------:R0:W3:Y:S01]  /*0340*/  SYNCS.EXCH.64 URZ, [UR9+0x8], UR4 ;  /* 0x00000804093f75b2 */ /* 0x0000e20008000100 */
[----:B------:R0:W4:Y:S01]  /*0350*/  SYNCS.EXCH.64 URZ, [UR9+0x18], UR6 ;  /* 0x00001806093f75b2 */ /* 0x0001220008000100 */
[----:B------:R-:W-:Y:S01]  /*0360*/  NOP ;  /* 0x0000000000007918 */ /* 0x000fe20000000000 */
.L_x_2:
[----:B------:R-:W5:Y:S01]  /*0370*/  LDC R2, c[0x0][0x65c] ;  /* 0x00019700ff027b82 */ /* 0x000f620000000800 */
[----:B------:R-:W1:Y:S01]  /*0380*/  SHFL.IDX PT, R0, R0, RZ, 0x1f ;  /* 0x00001fff00007589 */ /* 0x000e6200000e0000 */
[----:B------:R-:W-:Y:S01]  /*0390*/  ELECT P0, URZ, PT ;  /* 0x00000000003f782f */ /* 0x000fe20003800000 */
[----:B------:R-:W-:Y:S01]  /*03a0*/  IMAD.MOV.U32 R3, RZ, RZ, RZ ;  /* 0x000000ffff037224 */ /* 0x000fe200078e00ff */
[----:B0-----:R-:W-:Y:S01]  /*03b0*/  UMOV UR4, 0x20 ;  /* 0x0000002000047882 */ /* 0x001fe20000000000 */
[----:B------:R-:W0:Y:S01]  /*03c0*/  S2R R11, SR_CTAID.Y ;  /* 0x00000000000b7919 */ /* 0x000e220000002600 */
[----:B------:R-:W-:Y:S01]  /*03d0*/  NOP ;  /* 0x0000000000007918 */ /* 0x000fe20000000000 */
[----:B------:R-:W-:Y:S01]  /*03e0*/  NOP ;  /* 0x0000000000007918 */ /* 0x000fe20000000000 */
[----:B-----5:R-:W-:Y:S02]  /*03f0*/  ISETP.NE.AND P4, PT, R2, 0x1, PT ;  /* 0x000000010200780c */ /* 0x020fe40003f85270 */
[----:B------:R-:W5:Y:S01]  /*0400*/  S2R R2, SR_CTAID.X ;  /* 0x0000000000027919 */ /* 0x000f620000002500 */
[----:B-1----:R-:W-:-:S10]  /*0410*/  ISETP.NE.OR P0, PT, R0, RZ, !P0 ;  /* 0x000000ff0000720c */ /* 0x002fd40004705670 */
[----:B------:R-:W5:Y:S01]  /*0420*/  @P4 LDC R7, c[0x0][0x10] ;  /* 0x00000400ff074b82 */ /* 0x000f620000000800 */
[----:B0-----:R-:W-:Y:S02]  /*0430*/  @P4 IMAD.MOV.U32 R4, RZ, RZ, R11 ;  /* 0x000000ffff044224 */ /* 0x001fe400078e000b */
[----:B------:R-:W-:Y:S01]  /*0440*/  VOTEU.ALL UP0, P0 ;  /* 0x00000000003f7886 */ /* 0x000fe20000000000 */
[----:B------:R-:W-:Y:S01]  /*0450*/  @P4 IMAD.MOV.U32 R5, RZ, RZ, RZ ;  /* 0x000000ffff054224 */ /* 0x000fe200078e00ff */
[----:B------:R-:W-:Y:S01]  /*0460*/  VOTEU.ALL UP1, P0 ;  /* 0x00000000003f7886 */ /* 0x000fe20000020000 */
[----:B------:R-:W-:Y:S02]  /*0470*/  @P4 IMAD.MOV.U32 R13, RZ, RZ, RZ ;  /* 0x000000ffff0d4224 */ /* 0x000fe400078e00ff */
[----:B------:R-:W0:Y:S01]  /*0480*/  @!P4 LDC R9, c[0x0][0xc] ;  /* 0x00000300ff09cb82 */ /* 0x000e220000000800 */
[----:B------:R-:W-:Y:S01]  /*0490*/  @!UP0 UMOV UR6, 0x400 ;  /* 0x0000040000068882 */ /* 0x000fe20000000000 */
[----:B------:R-:W-:-:S04]  /*04a0*/  @!UP0 UIADD3 UR4, -UR4, 0x100000, URZ ;  /* 0x0010000004048890 */ /* 0x000fc8000fffe13f */
[----:B------:R-:W-:Y:S02]  /*04b0*/  @!UP0 USHF.L.U32 UR5, UR4, 0xb, URZ ;  /* 0x0000000b04058899 */ /* 0x000fe4000800063f */
[----:B------:R-:W-:Y:S01]  /*04c0*/  @!UP0 USHF.L.U32 UR4, UR4, 0x1, URZ ;  /* 0x0000000104048899 */ /* 0x000fe2000800063f */
[----:B------:R-:W1:Y:S01]  /*04d0*/  @!UP0 S2UR UR7, SR_CgaCtaId ;  /* 0x00000000000789c3 */ /* 0x000e620000008800 */
[----:B-----5:R-:W-:-:S04]  /*04e0*/  @P4 IMAD.WIDE.U32 R6, R2, R7, R4 ;  /* 0x0000000702064225 */ /* 0x020fc800078e0004 */
[----:B------:R-:W-:Y:S02]  /*04f0*/  @P4 IMAD.MOV.U32 R10, RZ, RZ, R6 ;  /* 0x000000ffff0a4224 */ /* 0x000fe400078e0006 */
[----:B------:R-:W-:Y:S02]  /*0500*/  @P4 IMAD.IADD R14, R7, 0x1, R13 ;  /* 0x00000001070e4824 */ /* 0x000fe400078e020d */
[----:B0-----:R-:W-:-:S04]  /*0510*/  @!P4 IMAD.WIDE.U32 R4, R9, R11, R2 ;  /* 0x0000000b0904c225 */ /* 0x001fc800078e0002 */
[----:B------:R-:W-:Y:S02]  /*0520*/  @!P4 IMAD.MOV.U32 R10, RZ, RZ, R4 ;  /* 0x000000ffff0ac224 */ /* 0x000fe400078e0004 */
[----:B------:R-:W-:Y:S01]  /*0530*/  @!P4 IMAD.MOV.U32 R14, RZ, RZ, R5 ;  /* 0x000000ffff0ec224 */ /* 0x000fe200078e0005 */
[----:B-1----:R-:W-:Y:S02]  /*0540*/  @!UP0 ULEA UR6, UR7, UR6, 0x18 ;  /* 0x0000000607068291 */ /* 0x002fe4000f8ec03f */
[----:B------:R0:W-:Y:S01]  /*0550*/  STL [R1+0x454], R10 ;  /* 0x0004540a01007387 */ /* 0x0001e20000100800 */
[----:B------:R-:W-:-:S03]  /*0560*/  VOTEU.ALL UP0, P0 ;  /* 0x00000000003f7886 */ /* 0x000fc60000000000 */
[----:B------:R0:W-:Y:S04]  /*0570*/  STL [R1+0x450], R14 ;  /* 0x0004500e01007387 */ /* 0x0001e80000100800 */
[----:B------:R-:W1:Y:S02]  /*0580*/  FENCE.VIEW.ASYNC.S ;  /* 0x00000000000073c6 */ /* 0x000e640000000000 */
[----:B-1----:R0:W2:Y:S01]  /*0590*/  @!UP0 SYNCS.EXCH.64 URZ, [UR6+0x30], UR4 ;  /* 0x00003004063f85b2 */ /* 0x0020a20008000100 */
[----:B------:R0:W2:Y:S01]  /*05a0*/  @!UP1 SYNCS.EXCH.64 URZ, [UR6+0x38], UR4 ;  /* 0x00003804063f95b2 */ /* 0x0000a20008000100 */
[----:B------:R-:W-:Y:S01]  /*05b0*/  NOP ;  /* 0x0000000000007918 */ /* 0x000fe20000000000 */
[----:B--234-:R-:W-:Y:S06]  /*05c0*/  BAR.SYNC.DEFER_BLOCKING 0x0 ;  /* 0x0000000000007b1d */ /* 0x01cfec0000010000 */
[----:B0-----:R-:W-:Y:S05]  /*05d0*/  @!P1 BRA `(.L_x_3) ;  /* 0x0000027c00049947 */ /* 0x001fea0003800000 */
[----:B------:R-:W-:-:S06]  /*05e0*/  UISETP.GT.U32.AND UP0, UPT, UR10, 0x1, UPT ;  /* 0x000000010a00788c */ /* 0x000fcc000bf04070 */
[----:B------:R-:W-:-:S13]  /*05f0*/  PLOP3.LUT P0, PT, PT, PT, UP0, 0x80, 0x0 ;  /* 0x000000000000781c */ /* 0x000fda0003f0f008 */
[----:B------:R-:W-:Y:S05]  /*0600*/  @P0 EXIT ;  /* 0x000000000000094d */ /* 0x000fea0003800000 */
[----:B------:R-:W-:Y:S01]  /*0610*/  IMAD.MOV.U32 R5, RZ, RZ, -0x1 ;  /* 0xffffffffff057424 */ /* 0x000fe200078e00ff */
[----:B------:R-:W-:Y:S01]  /*0620*/  ULDC.64 UR4, c[0x0][0x650] ;  /* 0x0001940000047ab9 */ /* 0x000fe20000000a00 */
[----:B------:R-:W-:Y:S01]  /*0630*/  IMAD.MOV.U32 R4, RZ, RZ, -0x1 ;  /* 0xffffffffff047424 */ /* 0x000fe200078e00ff */
[----:B------:R-:W-:Y:S01]  /*0640*/  ISETP.GE.U32.AND P0, PT, R10, UR4, PT ;  /* 0x000000040a007c0c */ /* 0x000fe2000bf06070 */
[----:B------:R-:W-:Y:S01]  /*0650*/  UMOV UR9, 0xffffffff ;  /* 0xffffffff00097882 */ /* 0x000fe20000000000 */
[----:B------:R0:W-:Y:S01]  /*0660*/  STL [R1+0x45c], R5 ;  /* 0x00045c0501007387 */ /* 0x0001e20000100800 */
[----:B------:R-:W-:Y:S02]  /*0670*/  PRMT R0, RZ, 0x7610, R0 ;  /* 0x00007610ff007816 */ /* 0x000fe40000000000 */
[----:B------:R-:W-:Y:S01]  /*0680*/  ISETP.GE.U32.AND.EX P0, PT, R14, UR5, PT, P0 ;  /* 0x000000050e007c0c */ /* 0x000fe2000bf06100 */
[----:B------:R0:W-:-:S12]  /*0690*/  STL [R1+0x458], R4 ;  /* 0x0004580401007387 */ /* 0x0001d80000100800 */
[----:B0-----:R-:W-:Y:S05]  /*06a0*/  @P0 BRA `(.L_x_4) ;  /* 0x00000004006c0947 */ /* 0x001fea0003800000 */
[----:B------:R-:W-:Y:S01]  /*06b0*/  ULDC.64 UR14, c[0x0][0x628] ;  /* 0x00018a00000e7ab9 */ /* 0x000fe20000000a00 */
[----:B------:R-:W0:Y:S01]  /*06c0*/  LDC.64 R12, c[0x0][0x620] ;  /* 0x00018800ff0c7b82 */ /* 0x000e220000000a00 */
[----:B------:R-:W-:Y:S01]  /*06d0*/  ISETP.NE.U32.AND P0, PT, RZ, UR14, PT ;  /* 0x0000000eff007c0c */ /* 0x000fe2000bf05070 */
[----:B------:R-:W-:Y:S01]  /*06e0*/  ULDC UR11, c[0x0][0x630] ;  /* 0x00018c00000b7ab9 */ /* 0x000fe20000000800 */
[----:B------:R-:W-:Y:S02]  /*06f0*/  R2UR UR4, R10 ;  /* 0x000000000a0472ca */ /* 0x000fe400000e0000 */
[----:B------:R-:W-:Y:S02]  /*0700*/  ISETP.NE.AND.EX P0, PT, RZ, UR15, PT, P0 ;  /* 0x0000000fff007c0c */ /* 0x000fe4000bf05300 */
[----:B------:R-:W-:-:S11]  /*0710*/  R2UR UR5, R14 ;  /* 0x000000000e0572ca */ /* 0x000fd600000e0000 */
[----:B------:R-:W-:Y:S05]  /*0720*/  @!P0 BRA `(.L_x_5) ;  /* 0x0000000000308947 */ /* 0x000fea0003800000 */
[----:B------:R-:W-:Y:S01]  /*0730*/  R2UR UR4, R10 ;  /* 0x000000000a0472ca */ /* 0x000fe200000e0000 */
[----:B------:R-:W-:Y:S01]  /*0740*/  ULDC UR8, c[0x0][0x634] ;  /* 0x00018d0000087ab9 */ /* 0x000fe20000000800 */
[----:B------:R-:W-:-:S11]  /*0750*/  R2UR UR10, R14 ;  /* 0x000000000e0a72ca */ /* 0x000fd600000e0000 */
[----:B------:R-:W-:-:S04]  /*0760*/  UIADD3 UR8, UP0, UR4, UR8, URZ ;  /* 0x0000000804087290 */ /* 0x000fc8000ff1e03f */
[----:B------:R-:W-:-:S04]  /*0770*/  UIADD3.X UR10, URZ, UR10, URZ, UP0, !UPT ;  /* 0x0000000a3f0a7290 */ /* 0x000fc800087fe43f */
[----:B------:R-:W-:-:S04]  /*0780*/  UIMAD.WIDE.U32 UR4, UR10, UR14, URZ ;  /* 0x0000000e0a0472a5 */ /* 0x000fc8000f8e003f */
[----:B------:R-:W-:Y:S02]  /*0790*/  UIMAD.WIDE.U32 UR6, UP0, UR8, UR15, UR4 ;  /* 0x0000000f080672a5 */ /* 0x000fe4000f800004 */
[----:B------:R-:W-:Y:S02]  /*07a0*/  UIMAD.WIDE.U32 UR4, UR8, UR14, URZ ;  /* 0x0000000e080472a5 */ /* 0x000fe4000f8e003f */
[----:B------:R-:W-:Y:S02]  /*07b0*/  UIADD3.X UR9, URZ, URZ, URZ, UP0, !UPT ;  /* 0x0000003f3f097290 */ /* 0x000fe400087fe43f */
[----:B------:R-:W-:Y:S01]  /*07c0*/  UIADD3 URZ, UP0, UR5, UR6, URZ ;  /* 0x00000006053f7290 */ /* 0x000fe2000ff1e03f */
[----:B------:R-:W-:-:S03]  /*07d0*/  UMOV UR8, UR7 ;  /* 0x0000000700087c82 */ /* 0x000fc60008000000 */
[----:B------:R-:W-:-:S12]  /*07e0*/  UIMAD.WIDE.U32.X UR4, UR10, UR15, UR8, UP0 ;  /* 0x0000000f0a0472a5 */ /* 0x000fd800080e0408 */
.L_x_5:
[----:B------:R-:W-:Y:S01]  /*07f0*/  USHF.R.U64 UR9, UR4, UR11, UR5 ;  /* 0x0000000b04097299 */ /* 0x000fe20008001205 */
[----:B------:R-:W1:Y:S01]  /*0800*/  LDC R8, c[0x0][0x618] ;  /* 0x00018600ff087b82 */ /* 0x000e620000000800 */
[----:B------:R-:W-:Y:S01]  /*0810*/  USHF.R.U32.HI UR4, URZ, UR11, UR5 ;  /* 0x0000000b3f047299 */ /* 0x000fe20008011605 */
[----:B------:R-:W-:Y:S01]  /*0820*/  I2FP.F32.U32 R0, R2 ;  /* 0x0000000200007245 */ /* 0x000fe20000201000 */
[----:B------:R-:W-:Y:S01]  /*0830*/  IMAD.MOV.U32 R4, RZ, RZ, R10 ;  /* 0x000000ffff047224 */ /* 0x000fe200078e000a */
[----:B------:R-:W-:Y:S01]  /*0840*/  ULDC UR5, c[0x0][0x150] ;  /* 0x0000540000057ab9 */ /* 0x000fe20000000800 */
[----:B------:R-:W-:Y:S01]  /*0850*/  IADD3 R7, P0, RZ, -UR9, RZ ;  /* 0x80000009ff077c10 */ /* 0x000fe2000ff1e0ff */
[----:B------:R-:W-:Y:S02]  /*0860*/  IMAD.MOV.U32 R5, RZ, RZ, R14 ;  /* 0x000000ffff057224 */ /* 0x000fe400078e000e */
[----:B------:R-:W-:Y:S01]  /*0870*/  FMUL R0, R0, UR5 ;  /* 0x0000000500007c20 */ /* 0x000fe20008400000 */
[----:B------:R-:W2:Y:S01]  /*0880*/  LDC.64 R20, c[0x0][0x640] ;  /* 0x00019000ff147b82 */ /* 0x000ea20000000a00 */
[----:B------:R-:W-:Y:S01]  /*0890*/  IMAD.X R9, RZ, RZ, ~UR4, P0 ;  /* 0x80000004ff097e24 */ /* 0x000fe200080e06ff */
[----:B------:R-:W-:Y:S01]  /*08a0*/  ULDC UR4, c[0x0][0x154] ;  /* 0x0000550000047ab9 */ /* 0x000fe20000000800 */
[----:B0-----:R-:W-:-:S02]  /*08b0*/  IMAD.WIDE.U32 R4, R7, R12, R4 ;  /* 0x0000000c07047225 */ /* 0x001fc400078e0004 */
[----:B------:R-:W0:Y:S03]  /*08c0*/  F2I.U32.TRUNC.NTZ R0, R0 ;  /* 0x0000000000007305 */ /* 0x000e26000020f000 */
[----:B------:R-:W3:Y:S01]  /*08d0*/  LDC R3, c[0x0][0x144] ;  /* 0x00005100ff037b82 */ /* 0x000ee20000000800 */
[----:B------:R-:W-:-:S04]  /*08e0*/  IMAD R6, R9, R12, RZ ;  /* 0x0000000c09067224 */ /* 0x000fc800078e02ff */
[----:B------:R-:W-:-:S03]  /*08f0*/  IMAD R7, R7, R13, R6 ;  /* 0x0000000d07077224 */ /* 0x000fc600078e0206 */
[----:B------:R-:W4:Y:S01]  /*0900*/  LDC R10, c[0x0][0x608] ;  /* 0x00018200ff0a7b82 */ /* 0x000f220000000800 */
[----:B------:R-:W-:Y:S02]  /*0910*/  IMAD.IADD R5, R5, 0x1, R7 ;  /* 0x0000000105057824 */ /* 0x000fe400078e0207 */
[----:B------:R-:W-:Y:S02]  /*0920*/  IMAD.MOV.U32 R7, RZ, RZ, -0x1 ;  /* 0xffffffffff077424 */ /* 0x000fe400078e00ff */
[----:B0-----:R-:W-:Y:S01]  /*0930*/  IMAD.MOV R6, RZ, RZ, -R0 ;  /* 0x000000ffff067224 */ /* 0x001fe200078e0a00 */
[----:B-1----:R-:W-:Y:S02]  /*0940*/  SHF.R.U64 R14, R4, R8, R5 ;  /* 0x00000008040e7219 */ /* 0x002fe40000001205 */
[----:B------:R-:W0:Y:S01]  /*0950*/  LDC R18, c[0x0][0x658] ;  /* 0x00019600ff127b82 */ /* 0x000e220000000800 */
[----:B------:R-:W-:Y:S02]  /*0960*/  I2FP.F32.U32 R4, R11 ;  /* 0x0000000b00047245 */ /* 0x000fe40000201000 */
[----:B--2---:R-:W-:-:S02]  /*0970*/  ISETP.NE.U32.AND P0, PT, R20, RZ, PT ;  /* 0x000000ff1400720c */ /* 0x004fc40003f05070 */
[----:B------:R-:W-:Y:S01]  /*0980*/  SHF.R.U32.HI R5, RZ, R8, R5 ;  /* 0x00000008ff057219 */ /* 0x000fe20000011605 */
[----:B------:R-:W-:Y:S01]  /*0990*/  FMUL R4, R4, UR4 ;  /* 0x0000000404047c20 */ /* 0x000fe20008400000 */
[----:B------:R-:W-:Y:S01]  /*09a0*/  ISETP.NE.AND.EX P0, PT, R21, RZ, PT, P0 ;  /* 0x000000ff1500720c */ /* 0x000fe20003f05300 */
[----:B------:R-:W1:Y:S01]  /*09b0*/  LDC R12, c[0x0][0x148] ;  /* 0x00005200ff0c7b82 */ /* 0x000e620000000800 */
[----:B---3--:R-:W-:-:S07]  /*09c0*/  IMAD R0, R3, R6, R2 ;  /* 0x0000000603007224 */ /* 0x008fce00078e0202 */
[----:B------:R-:W2:Y:S01]  /*09d0*/  LDC R16, c[0x0][0x600] ;  /* 0x00018000ff107b82 */ /* 0x000ea20000000800 */
[-CC-:B----4-:R-:W-:Y:S02]  /*09e0*/  SHF.R.U64 R22, R14, R10.reuse, R5.reuse ;  /* 0x0000000a0e167219 */ /* 0x190fe40000001205 */
[----:B------:R-:W-:Y:S01]  /*09f0*/  SHF.R.U32.HI R3, RZ, R10, R5 ;  /* 0x0000000aff037219 */ /* 0x000fe20000011605 */
[----:B------:R-:W-:Y:S01]  /*0a00*/  IMAD.MOV.U32 R5, RZ, RZ, 0x1 ;  /* 0x00000001ff057424 */ /* 0x000fe200078e00ff */
[----:B------:R3:W4:Y:S03]  /*0a10*/  F2I.U32.TRUNC.NTZ R10, R4 ;  /* 0x00000004000a7305 */ /* 0x000726000020f000 */
[----:B------:R-:W1:Y:S01]  /*0a20*/  LDC R15, c[0x0][0x648] ;  /* 0x00019200ff0f7b82 */ /* 0x000e620000000800 */
[-C--:B0-----:R-:W-:Y:S02]  /*0a30*/  SHF.L.U32 R2, R7, R18.reuse, RZ ;  /* 0x0000001207027219 */ /* 0x081fe400000006ff */
[----:B------:R-:W-:-:S02]  /*0a40*/  SHF.R.U64 R24, R22, R18, R3 ;  /* 0x0000001216187219 */ /* 0x000fc40000001203 */
[----:B------:R-:W-:Y:S02]  /*0a50*/  LOP3.LUT R9, RZ, R2, RZ, 0x33, !PT ;  /* 0x00000002ff097212 */ /* 0x000fe400078e33ff */
[-C--:B------:R-:W-:Y:S01]  /*0a60*/  SHF.R.U32.HI R3, RZ, R18.reuse, R3 ;  /* 0x00000012ff037219 */ /* 0x080fe20000011603 */
[----:B------:R-:W0:Y:S01]  /*0a70*/  LDC R17, c[0x0][0x638] ;  /* 0x00018e00ff117b82 */ /* 0x000e220000000800 */
[----:B------:R-:W-:Y:S01]  /*0a80*/  SHF.L.U32 R8, R5, R18, RZ ;  /* 0x0000001205087219 */ /* 0x000fe200000006ff */
[----:B------:R-:W-:-:S06]  /*0a90*/  IMAD.MOV.U32 R2, RZ, RZ, R24 ;  /* 0x000000ffff027224 */ /* 0x000fcc00078e0018 */
[----:B------:R-:W0:Y:S01]  /*0aa0*/  LDC R19, c[0x0][0x610] ;  /* 0x00018400ff137b82 */ /* 0x000e220000000800 */
[----:B---34-:R-:W-:Y:S05]  /*0ab0*/  @!P0 BRA `(.L_x_6) ;  /* 0x0000000000288947 */ /* 0x018fea0003800000 */
[----:B------:R-:W3:Y:S02]  /*0ac0*/  LDC R7, c[0x0][0x64c] ;  /* 0x00019300ff077b82 */ /* 0x000ee40000000800 */
[----:B---3--:R-:W-:-:S05]  /*0ad0*/  IADD3 R7, P0, R24, R7, RZ ;  /* 0x0000000718077210 */ /* 0x008fca0007f1e0ff */
[----:B------:R-:W-:-:S04]  /*0ae0*/  IMAD.X R13, RZ, RZ, R3, P0 ;  /* 0x000000ffff0d7224 */ /* 0x000fc800000e0603 */
[----:B------:R-:W-:-:S04]  /*0af0*/  IMAD.WIDE.U32 R2, R13, R20, RZ ;  /* 0x000000140d027225 */ /* 0x000fc800078e00ff */
[----:B------:R-:W-:-:S04]  /*0b00*/  IMAD.WIDE.U32 R4, P0, R7, R21, R2 ;  /* 0x0000001507047225 */ /* 0x000fc80007800002 */
[----:B------:R-:W-:-:S04]  /*0b10*/  IMAD.WIDE.U32 R2, R7, R20, RZ ;  /* 0x0000001407027225 */ /* 0x000fc800078e00ff */
[----:B------:R-:W-:Y:S01]  /*0b20*/  IMAD.X R7, RZ, RZ, RZ, P0 ;  /* 0x000000ffff077224 */ /* 0x000fe200000e06ff */
[----:B------:R-:W-:Y:S01]  /*0b30*/  IADD3 RZ, P0, R3, R4, RZ ;  /* 0x0000000403ff7210 */ /* 0x000fe20007f1e0ff */
[----:B------:R-:W-:-:S04]  /*0b40*/  IMAD.MOV.U32 R6, RZ, RZ, R5 ;  /* 0x000000ffff067224 */ /* 0x000fc800078e0005 */
[----:B------:R-:W-:-:S08]  /*0b50*/  IMAD.WIDE.U32.X R2, R13, R21, R6, P0 ;  /* 0x000000150d027225 */ /* 0x000fd000000e0406 */
.L_x_6:
[----:B-1----:R-:W-:Y:S01]  /*0b60*/  SHF.R.U64 R2, R2, R15, R3 ;  /* 0x0000000f02027219 */ /* 0x002fe20000001203 */
[----:B--2---:R-:W-:Y:S01]  /*0b70*/  VIADD R3, R16, 0xffffffff ;  /* 0xffffffff10037836 */ /* 0x004fe20000000000 */
[----:B------:R-:W-:Y:S01]  /*0b80*/  LOP3.LUT R9, R22, R9, RZ, 0xc0, !PT ;  /* 0x0000000916097212 */ /* 0x000fe200078ec0ff */
[----:B------:R-:W-:Y:S02]  /*0b90*/  IMAD.MOV R10, RZ, RZ, -R10 ;  /* 0x000000ffff0a7224 */ /* 0x000fe400078e0a0a */
[----:B------:R-:W-:Y:S01]  /*0ba0*/  IMAD.MOV R4, RZ, RZ, -R2 ;  /* 0x000000ffff047224 */ /* 0x000fe200078e0a02 */
[----:B------:R-:W-:Y:S01]  /*0bb0*/  LOP3.LUT R14, R14, R3, RZ, 0xc0, !PT ;  /* 0x000000030e0e7212 */ /* 0x000fe200078ec0ff */
[----:B------:R-:W-:Y:S02]  /*0bc0*/  @P4 IMAD R0, R12, R10, R11 ;  /* 0x0000000a0c004224 */ /* 0x000fe400078e020b */
[----:B------:R-:W-:Y:S02]  /*0bd0*/  IMAD R9, R8, R2, R9 ;  /* 0x0000000208097224 */ /* 0x000fe400078e0209 */
[----:B0-----:R-:W-:-:S02]  /*0be0*/  IMAD R3, R4, R17, R24 ;  /* 0x0000001104037224 */ /* 0x001fc400078e0218 */
[----:B------:R-:W-:Y:S02]  /*0bf0*/  IMAD R2, R9, R19, R0 ;  /* 0x0000001309027224 */ /* 0x000fe400078e0200 */
[----:B------:R-:W-:Y:S02]  /*0c00*/  IMAD R3, R3, R16, R14 ;  /* 0x0000001003037224 */ /* 0x000fe400078e020e */
[----:B------:R-:W-:-:S03]  /*0c10*/  IMAD.MOV.U32 R0, RZ, RZ, 0x1 ;  /* 0x00000001ff007424 */ /* 0x000fc600078e00ff */
[----:B------:R-:W-:Y:S02]  /*0c20*/  SEL R4, R3, R2, !P4 ;  /* 0x0000000203047207 */ /* 0x000fe40006000000 */
[----:B------:R-:W-:-:S03]  /*0c30*/  SEL R2, R2, R3, !P4 ;  /* 0x0000000302027207 */ /* 0x000fc60006000000 */
[----:B------:R0:W-:Y:S04]  /*0c40*/  STL [R1+0x458], R4 ;  /* 0x0004580401007387 */ /* 0x0001e80000100800 */
[----:B------:R0:W-:Y:S02]  /*0c50*/  STL [R1+0x45c], R2 ;  /* 0x00045c0201007387 */ /* 0x0001e40000100800 */
.L_x_4:
[----:B------:R-:W-:-:S08]  /*0c60*/  NOP ;  /* 0x0000000000007918 */ /* 0x000fd00000000000 */
[----:B------:R-:W1:Y:S02]  /*0c70*/  USETMAXREG.TRY_ALLOC.CTAPOOL UP0, 0xf0 ;  /* 0x000000f0000079c8 */ /* 0x000e640008000600 */
[----:B-1----:R-:W-:-:S13]  /*0c80*/  PLOP3.LUT P0, PT, PT, PT, UP0, 0x80, 0x0 ;  /* 0x000000000000781c */ /* 0x002fda0003f0f008 */
[----:B------:R-:W-:Y:S05]  /*0c90*/  @!P0 BRA `(.L_x_4) ;  /* 0xfffffffc00f08947 */ /* 0x000fea000383ffff */
[----:B------:R-:W-:Y:S01]  /*0ca0*/  ULDC.64 UR4, c[0x0][0x598] ;  /* 0x0001660000047ab9 */ /* 0x000fe20000000a00 */
[----:B------:R-:W-:Y:S01]  /*0cb0*/  ULDC.64 UR14, c[0x0][0x208] ;  /* 0x00008200000e7ab9 */ /* 0x000fe20000000a00 */
[----:B------:R-:W-:-:S04]  /*0cc0*/  ISETP.NE.U32.AND P0, PT, RZ, UR4, PT ;  /* 0x00000004ff007c0c */ /* 0x000fc8000bf05070 */
[----:B------:R-:W-:-:S13]  /*0cd0*/  ISETP.NE.AND.EX P0, PT, RZ, UR5, PT, P0 ;  /* 0x00000005ff007c0c */ /* 0x000fda000bf05300 */
[----:B------:R-:W-:Y:S05]  /*0ce0*/  @!P0 BRA `(.L_x_7) ;  /* 0x0000000000208947 */ /* 0x000fea0003800000 */
[----:B0-----:R-:W0:Y:S02]  /*0cf0*/  LDC.64 R2, c[0x0][0x598] ;  /* 0x00016600ff027b82 */ /* 0x001e240000000a00 */
[----:B0-----:R-:W2:Y:S02]  /*0d00*/  LDG.E.64 R2, desc[UR14][R2.64] ;  /* 0x0000000e02027981 */ /* 0x001ea4000c1e1b00 */
[----:B--2---:R-:W-:-:S04]  /*0d10*/  ISETP.NE.U32.AND P0, PT, R2, RZ, PT ;  /* 0x000000ff0200720c */ /* 0x004fc80003f05070 */
[----:B------:R-:W-:-:S13]  /*0d20*/  ISETP.NE.AND.EX P0, PT, R3, RZ, PT, P0 ;  /* 0x000000ff0300720c */ /* 0x000fda0003f05300 */
[----:B------:R-:W-:Y:S05]  /*0d30*/  @!P0 BRA `(.L_x_7) ;  /* 0x00000000000c8947 */ /* 0x000fea0003800000 */
[----:B------:R-:W2:Y:S02]  /*0d40*/  LD.E R2, desc[UR14][R2.64] ;  /* 0x0000000e02027980 */ /* 0x000ea4000c101900 */
[----:B--2---:R-:W-:Y:S01]  /*0d50*/  R2UR UR20, R2 ;  /* 0x00000000021472ca */ /* 0x004fe200000e0000 */
[----:B------:R-:W-:-:S14]  /*0d60*/  BRA `(.L_x_8) ;  /* 0x0000000000247947 */ /* 0x000fdc0003800000 */
.L_x_7:
[----:B------:R-:W-:Y:S02]  /*0d70*/  ULDC.64 UR4, c[0x0][0x588] ;  /* 0x0001620000047ab9 */ /* 0x000fe40000000a00 */
[----:B------:R-:W-:-:S04]  /*0d80*/  ISETP.NE.U32.AND P0, PT, RZ, UR4, PT ;  /* 0x00000004ff007c0c */ /* 0x000fc8000bf05070 */
[----:B------:R-:W-:-:S13]  /*0d90*/  ISETP.NE.AND.EX P0, PT, RZ, UR5, PT, P0 ;  /* 0x00000005ff007c0c */ /* 0x000fda000bf05300 */
[----:B------:R-:W-:Y:S05]  /*0da0*/  @!P0 BRA `(.L_x_9) ;  /* 0x0000000000108947 */ /* 0x000fea0003800000 */
[----:B0-----:R-:W0:Y:S02]  /*0db0*/  LDC.64 R2, c[0x0][0x588] ;  /* 0x00016200ff027b82 */ /* 0x001e240000000a00 */
[----:B0-----:R-:W2:Y:S02]  /*0dc0*/  LDG.E R2, desc[UR14][R2.64] ;  /* 0x0000000e02027981 */ /* 0x001ea4000c1e1900 */
[----:B--2---:R-:W-:Y:S01]  /*0dd0*/  R2UR UR20, R2 ;  /* 0x00000000021472ca */ /* 0x004fe200000e0000 */
[----:B------:R-:W-:-:S14]  /*0de0*/  BRA `(.L_x_8) ;  /* 0x0000000000047947 */ /* 0x000fdc0003800000 */
.L_x_9:
[----:B------:R-:W-:-:S05]  /*0df0*/  ULDC UR20, c[0x0][0x580] ;  /* 0x0001600000147ab9 */ /* 0x000fca0000000800 */
.L_x_8:
[----:B------:R-:W-:Y:S02]  /*0e00*/  ULDC.64 UR4, c[0x0][0x5a0] ;  /* 0x0001680000047ab9 */ /* 0x000fe40000000a00 */
        /* <DEDUP_REMOVED lines=11> */
.L_x_10:
        /* <DEDUP_REMOVED lines=8> */
.L_x_12:
[----:B------:R-:W-:-:S05]  /*0f40*/  ULDC UR21, c[0x0][0x584] ;  /* 0x0001610000157ab9 */ /* 0x000fca0000000800 */
.L_x_11:
[----:B------:R-:W-:-:S13]  /*0f50*/  LOP3.LUT P0, RZ, R0, 0xff, RZ, 0xc0, !PT ;  /* 0x000000ff00ff7812 */ /* 0x000fda000780c0ff */
[----:B------:R-:W-:Y:S05]  /*0f60*/  @!P0 EXIT ;  /* 0x000000000000894d */ /* 0x000fea0003800000 */
[----:B------:R-:W-:Y:S01]  /*0f70*/  ULDC UR4, c[0x0][0x28c] ;  /* 0x0000a30000047ab9 */ /* 0x000fe20000000800 */
[----:B------:R-:W-:Y:S02]  /*0f80*/  ULOP3.LUT UR22, UR13, 0x1, URZ, 0xfc, !UPT ;  /* 0x000000010d167892 */ /* 0x000fe4000f8efc3f */
[----:B------:R-:W-:-:S04]  /*0f90*/  UIADD3 UR4, UR4, 0x7f, URZ ;  /* 0x0000007f04047890 */ /* 0x000fc8000fffe03f */
[----:B------:R-:W-:-:S04]  /*0fa0*/  USHF.R.S32.HI UR5, URZ, 0x1f, UR4 ;  /* 0x0000001f3f057899 */ /* 0x000fc80008011404 */
[----:B------:R-:W-:-:S03]  /*0fb0*/  ULEA.HI UR5, UR5, UR4, URZ, 0x7 ;  /* 0x0000000405057291 */ /* 0x000fc6000f8f383f */
[----:B------:R-:W-:Y:S01]  /*0fc0*/  UMOV UR4, URZ ;  /* 0x0000003f00047c82 */ /* 0x000fe20008000000 */
[----:B------:R-:W-:-:S03]  /*0fd0*/  USHF.R.S32.HI UR10, URZ, 0x7, UR5 ;  /* 0x000000073f0a7899 */ /* 0x000fc60008011405 */
[----:B------:R-:W-:-:S09]  /*0fe0*/  UMOV UR5, URZ ;  /* 0x0000003f00057c82 */ /* 0x000fd20008000000 */
.L_x_549:
[----:B------:R-:W-:Y:S01]  /*0ff0*/  STL [R1+0x44c], RZ ;  /* 0x00044cff01007387 */ /* 0x000fe20000100800 */
[----:B-1----:R-:W1:Y:S01]  /*1000*/  S2UR UR18, SR_CgaCtaId ;  /* 0x00000000001279c3 */ /* 0x002e620000008800 */
[----:B------:R-:W-:Y:S01]  /*1010*/  UMOV UR17, 0x400 ;  /* 0x0000040000117882 */ /* 0x000fe20000000000 */
[----:B------:R-:W-:Y:S01]  /*1020*/  UMOV UR6, URZ ;  /* 0x0000003f00067c82 */ /* 0x000fe20008000000 */
[----:B------:R-:W-:Y:S01]  /*1030*/  STL [R1+0x448], RZ ;  /* 0x000448ff01007387 */ /* 0x000fe20000100800 */
[----:B------:R-:W-:Y:S01]  /*1040*/  UMOV UR7, URZ ;  /* 0x0000003f00077c82 */ /* 0x000fe20008000000 */
[----:B------:R-:W-:Y:S01]  /*1050*/  UMOV UR8, URZ ;  /* 0x0000003f00087c82 */ /* 0x000fe20008000000 */
[----:B------:R-:W-:Y:S01]  /*1060*/  UMOV UR23, UR5 ;  /* 0x0000000500177c82 */ /* 0x000fe20008000000 */
[----:B------:R-:W-:Y:S01]  /*1070*/  STL [R1+0x444], RZ ;  /* 0x000444ff01007387 */ /* 0x000fe20000100800 */
[----:B0-----:R-:W0:Y:S01]  /*1080*/  LDC R2, c[0x0][0x28c] ;  /* 0x0000a300ff027b82 */ /* 0x001e220000000800 */
[----:B------:R-:W-:Y:S01]  /*1090*/  UMOV UR24, UR4 ;  /* 0x0000000400187c82 */ /* 0x000fe20008000000 */
[----:B------:R-:W-:Y:S01]  /*10a0*/  CS2R R236, SRZ ;  /* 0x0000000000ec7805 */ /* 0x000fe2000001ff00 */
[----:B------:R-:W-:Y:S01]  /*10b0*/  STL [R1+0x440], RZ ;  /* 0x000440ff01007387 */ /* 0x000fe20000100800 */
[----:B------:R-:W-:-:S02]  /*10c0*/  CS2R R234, SRZ ;  /* 0x0000000000ea7805 */ /* 0x000fc4000001ff00 */
[----:B------:R-:W-:Y:S02]  /*10d0*/  CS2R R232, SRZ ;  /* 0x0000000000e87805 */ /* 0x000fe4000001ff00 */
[----:B------:R-:W-:Y:S01]  /*10e0*/  CS2R R230, SRZ ;  /* 0x0000000000e67805 */ /* 0x000fe2000001ff00 */
[----:B------:R-:W-:Y:S01]  /*10f0*/  STL [R1+0x43c], RZ ;  /* 0x00043cff01007387 */ /* 0x000fe20000100800 */
[----:B------:R-:W-:Y:S02]  /*1100*/  CS2R R228, SRZ ;  /* 0x0000000000e47805 */ /* 0x000fe4000001ff00 */
[----:B------:R-:W-:Y:S02]  /*1110*/  CS2R R226, SRZ ;  /* 0x0000000000e27805 */ /* 0x000fe4000001ff00 */
        /* <DEDUP_REMOVED lines=14> */
[----:B0-----:R-:W-:Y:S02]  /*1200*/  ISETP.GE.AND P0, PT, R2, 0x1, PT ;  /* 0x000000010200780c */ /* 0x001fe40003f06270 */
        /* <DEDUP_REMOVED lines=49> */
[----:B--2---:R-:W-:Y:S01]  /*1520*/  CS2R R2, SRZ ;  /* 0x0000000000027805 */ /* 0x004fe2000001ff00 */
        /* <DEDUP_REMOVED lines=85> */
[----:B------:R-:W-:-:S03]  /*1a80*/  CS2R R150, SRZ ;  /* 0x0000000000967805 */ /* 0x000fc6000001ff00 */
[----:B------:R-:W-:Y:S04]  /*1a90*/  STL [R1+0x3a0], RZ ;  /* 0x0003a0ff01007387 */ /* 0x000fe80000100800 */
        /* <DEDUP_REMOVED lines=104> */
[----:B------:R-:W-:Y:S04]  /*2120*/  STL [R1], RZ ;  /* 0x000000ff01007387 */ /* 0x000fe80000100800 */
        /* <DEDUP_REMOVED lines=39> */
[----:B------:R-:W-:Y:S01]  /*23a0*/  STL [R1+0xa0], RZ ;  /* 0x0000a0ff01007387 */ /* 0x000fe20000100800 */
[----:B------:R-:W0:Y:S03]  /*23b0*/  S2R R0, SR_TID.X ;  /* 0x0000000000007919 */ /* 0x000e260000002100 */
        /* <DEDUP_REMOVED lines=8> */
[----:B0-----:R-:W-:-:S03]  /*2440*/  LOP3.LUT R0, R0, 0x80, RZ, 0xc0, !PT ;  /* 0x0000008000007812 */ /* 0x001fc600078ec0ff */
[----:B------:R-:W-:Y:S01]  /*2450*/  STL [R1+0xc4], RZ ;  /* 0x0000c4ff01007387 */ /* 0x000fe20000100800 */
[----:B------:R-:W-:-:S03]  /*2460*/  SHF.R.U32.HI R0, RZ, 0x7, R0 ;  /* 0x00000007ff007819 */ /* 0x000fc60000011600 */
        /* <DEDUP_REMOVED lines=33> */
[----:B------:R-:W0:Y:S04]  /*2680*/  SHFL.IDX PT, R0, R0, RZ, 0x1f ;  /* 0x00001fff00007589 */ /* 0x000e2800000e0000 */
[----:B------:R2:W-:Y:S04]  /*2690*/  STL [R1+0x14c], RZ ;  /* 0x00014cff01007387 */ /* 0x0005e80000100800 */
[----:B------:R2:W-:Y:S04]  /*26a0*/  STL [R1+0x150], RZ ;  /* 0x000150ff01007387 */ /* 0x0005e80000100800 */
[----:B------:R2:W-:Y:S04]  /*26b0*/  STL [R1+0x154], RZ ;  /* 0x000154ff01007387 */ /* 0x0005e80000100800 */
[----:B------:R2:W-:Y:S04]  /*26c0*/  STL [R1+0x158], RZ ;  /* 0x000158ff01007387 */ /* 0x0005e80000100800 */
[----:B------:R2:W-:Y:S04]  /*26d0*/  STL [R1+0x15c], RZ ;  /* 0x00015cff01007387 */ /* 0x0005e80000100800 */
[----:B------:R2:W-:Y:S01]  /*26e0*/  STL [R1+0x160], RZ ;  /* 0x000160ff01007387 */ /* 0x0005e20000100800 */
[----:B0-----:R-:W-:-:S03]  /*26f0*/  R2UR UR11, R0 ;  /* 0x00000000000b72ca */ /* 0x001fc600000e0000 */
[----:B------:R2:W-:Y:S04]  /*2700*/  STL [R1+0x164], RZ ;  /* 0x000164ff01007387 */ /* 0x0005e80000100800 */
[----:B------:R2:W-:Y:S04]  /*2710*/  STL [R1+0x168], RZ ;  /* 0x000168ff01007387 */ /* 0x0005e80000100800 */
[----:B------:R2:W-:Y:S02]  /*2720*/  STL [R1+0x16c], RZ ;  /* 0x00016cff01007387 */ /* 0x0005e40000100800 */
[----:B------:R-:W-:-:S02]  /*2730*/  ULEA.HI UR12, UR11, UR11, URZ, 0x1 ;  /* 0x0000000b0b0c7291 */ /* 0x000fc4000f8f083f */
[----:B------:R2:W-:Y:S02]  /*2740*/  STL [R1+0x170], RZ ;  /* 0x000170ff01007387 */ /* 0x0005e40000100800 */
[----:B------:R-:W-:Y:S02]  /*2750*/  ULOP3.LUT UR16, UR12, 0x7fffe, URZ, 0xc0, !UPT ;  /* 0x0007fffe0c107892 */ /* 0x000fe4000f8ec03f */
[----:B------:R2:W-:Y:S01]  /*2760*/  STL [R1+0x174], RZ ;  /* 0x000174ff01007387 */ /* 0x0005e20000100800 */
[----:B-1----:R-:W-:Y:S02]  /*2770*/  ULEA UR12, UR18, UR17, 0x18 ;  /* 0x00000011120c7291 */ /* 0x002fe4000f8ec03f */
[----:B------:R-:W-:Y:S01]  /*2780*/  UIADD3 UR16, UR11, -UR16, URZ ;  /* 0x800000100b107290 */ /* 0x000fe2000fffe03f */
[----:B------:R2:W-:Y:S03]  /*2790*/  STL [R1+0x178], RZ ;  /* 0x000178ff01007387 */ /* 0x0005e60000100800 */
[----:B------:R-:W-:Y:S01]  /*27a0*/  ULEA UR16, UR16, UR12, 0xd ;  /* 0x0000000c10107291 */ /* 0x000fe2000f8e683f */
[----:B------:R2:W-:Y:S03]  /*27b0*/  STL [R1+0x17c], RZ ;  /* 0x00017cff01007387 */ /* 0x0005e60000100800 */
[----:B------:R-:W-:Y:S01]  /*27c0*/  UIADD3 UR16, UR16, 0x100, URZ ;  /* 0x0000010010107890 */ /* 0x000fe2000fffe03f */
[----:B------:R2:W-:Y:S03]  /*27d0*/  STL [R1+0x180], RZ ;  /* 0x000180ff01007387 */ /* 0x0005e60000100800 */
[----:B------:R-:W-:Y:S01]  /*27e0*/  USHF.R.U32.HI UR11, URZ, 0x4, UR16 ;  /* 0x000000043f0b7899 */ /* 0x000fe20008011610 */
[----:B------:R2:W-:Y:S03]  /*27f0*/  STL [R1+0x184], RZ ;  /* 0x000184ff01007387 */ /* 0x0005e60000100800 */
[----:B------:R-:W-:Y:S01]  /*2800*/  ULOP3.LUT UR11, UR11, 0x3fff, URZ, 0xc0, !UPT ;  /* 0x00003fff0b0b7892 */ /* 0x000fe2000f8ec03f */
[----:B------:R2:W-:Y:S04]  /*2810*/  STL [R1+0x188], RZ ;  /* 0x000188ff01007387 */ /* 0x0005e80000100800 */
        /* <DEDUP_REMOVED lines=28> */
[----:B------:R2:W-:Y:S01]  /*29e0*/  STL [R1+0x1fc], RZ ;  /* 0x0001fcff01007387 */ /* 0x0005e20000100800 */
[----:B------:R-:W-:Y:S05]  /*29f0*/  @!P0 BRA `(.L_x_13) ;  /* 0x0000006000a88947 */ /* 0x000fea0003800000 */
[----:B------:R-:W-:-:S06]  /*2a00*/  UISETP.NE.AND UP0, UPT, UR22, 0x3, UPT ;  /* 0x000000031600788c */ /* 0x000fcc000bf05270 */
[----:B------:R-:W-:-:S13]  /*2a10*/  PLOP3.LUT P1, PT, PT, PT, UP0, 0x80, 0x0 ;  /* 0x000000000000781c */ /* 0x000fda0003f2f008 */
[----:B------:R-:W-:Y:S05]  /*2a20*/  @!P1 BRA `(.L_x_14) ;  /* 0x0000000000049947 */ /* 0x000fea0003800000 */
[----:B------:R-:W-:Y:S01]  /*2a30*/  BPT.TRAP 0x1 ;  /* 0x000000040000795c */ /* 0x000fe20000300000 */
.L_x_14:
[----:B------:R-:W-:Y:S01]  /*2a40*/  ULEA UR6, UR5, UR12, 0x3 ;  /* 0x0000000c05067291 */ /* 0x000fe2000f8e183f */
[----:B------:R-:W-:-:S05]  /*2a50*/  IMAD.U32 R0, RZ, RZ, UR4 ;  /* 0x00000004ff007e24 */ /* 0x000fca000f8e00ff */
[----:B------:R-:W-:-:S04]  /*2a60*/  SHF.L.U32 R0, R0, 0x1f, RZ ;  /* 0x0000001f00007819 */ /* 0x000fc800000006ff */
[----:B------:R0:W1:Y:S01]  /*2a70*/  SYNCS.PHASECHK.TRANS64.TRYWAIT P0, [UR6], R0 ;  /* 0x00000000ff0075a7 */ /* 0x0000620008000146 */
[----:B------:R-:W-:Y:S05]  /*2a80*/  @!P1 BRA `(.L_x_15) ;  /* 0x0000000000049947 */ /* 0x000fea0003800000 */
[----:B------:R-:W-:Y:S01]  /*2a90*/  BPT.TRAP 0x1 ;  /* 0x000000040000795c */ /* 0x000fe20000300000 */
.L_x_15:
[----:B-1----:R-:W-:Y:S05]  /*2aa0*/  @P0 BRA `(.L_x_16) ;  /* 0x0000000000080947 */ /* 0x002fea0003800000 */
[----:B------:R-:W1:Y:S02]  /*2ab0*/  SYNCS.PHASECHK.TRANS64.TRYWAIT P0, [UR6], R0 ;  /* 0x00000000ff0075a7 */ /* 0x000e640008000146 */
[----:B-1----:R-:W-:Y:S05]  /*2ac0*/  @!P0 BRA `(.L_x_17) ;  /* 0x0000026c00308947 */ /* 0x002fea0003800000 */
.L_x_16:
[----:B------:R-:W-:Y:S01]  /*2ad0*/  UIADD3 UR6, UR12, 0x10100, URZ ;  /* 0x000101000c067890 */ /* 0x000fe2000fffe03f */
[----:B------:R-:W-:Y:S01]  /*2ae0*/  WARPGROUP.ARRIVE ;  /* 0x00000000000079c5 */ /* 0x000fe20000000000 */
[----:B------:R-:W-:Y:S02]  /*2af0*/  ULOP3.LUT UR7, UR11, 0x10000, URZ, 0xfc, !UPT ;  /* 0x000100000b077892 */ /* 0x000fe4000f8efc3f */
[----:B------:R-:W-:Y:S02]  /*2b00*/  USHF.R.U32.HI UR6, URZ, 0x4, UR6 ;  /* 0x000000043f067899 */ /* 0x000fe40008011606 */
[----:B------:R-:W-:Y:S02]  /*2b10*/  ULEA UR7, UR5, UR7, 0xb ;  /* 0x0000000705077291 */ /* 0x000fe4000f8e583f */
[----:B------:R-:W-:Y:S01]  /*2b20*/  ULOP3.LUT UR6, UR6, 0x3fff, URZ, 0xc0, !UPT ;  /* 0x00003fff06067892 */ /* 0x000fe2000f8ec03f */
[----:B------:R-:W-:Y:S01]  /*2b30*/  UMOV UR17, 0x40000040 ;  /* 0x4000004000117882 */ /* 0x000fe20000000000 */
[----:B------:R-:W-:-:S02]  /*2b40*/  UMOV UR19, 0x40000040 ;  /* 0x4000004000137882 */ /* 0x000fc40000000000 */
[----:B------:R-:W-:Y:S01]  /*2b50*/  ULOP3.LUT UR6, UR6, 0x10000, URZ, 0xfc, !UPT ;  /* 0x0001000006067892 */ /* 0x000fe2000f8efc3f */
[----:B------:R-:W-:-:S03]  /*2b60*/  UMOV UR16, UR7 ;  /* 0x0000000700107c82 */ /* 0x000fc60008000000 */
[----:B------:R-:W-:-:S07]  /*2b70*/  ULEA UR8, UR5, UR6, 0xb ;  /* 0x0000000605087291 */ /* 0x000fce000f8e583f */
[----:B------:R-:W-:Y:S02]  /*2b80*/  UMOV UR18, UR8 ;  /* 0x0000000800127c82 */ /* 0x000fe40008000000 */
[----:B------:R-:W-:Y:S01]  /*2b90*/  QGMMA.64x256x32.F32.E5M2.E5M2 R24, gdesc[UR16], RZ, !UPT, gsb0 ;  /* 0x03e00000101879f3 */ /* 0x000fe2000c0038ff */
[----:B------:R-:W-:Y:S01]  /*2ba0*/  UIADD3 UR16, UR7, 0x400, URZ ;  /* 0x0000040007107890 */ /* 0x000fe2000fffe03f */
[----:B------:R-:W-:Y:S01]  /*2bb0*/  UMOV UR17, 0x40000040 ;  /* 0x4000004000117882 */ /* 0x000fe20000000000 */
[----:B------:R-:W-:Y:S02]  /*2bc0*/  WARPGROUP.DEPBAR.LE gsb0, 0x0 ;  /* 0x00008000000079c5 */ /* 0x000fe40000010000 */
[----:B------:R-:W-:Y:S04]  /*2bd0*/  STL.64 [R1], R24 ;  /* 0x0000001801007387 */ /* 0x000fe80000100a00 */
[----:B------:R-:W-:Y:S04]  /*2be0*/  STL.64 [R1+0x8], R26 ;  /* 0x0000081a01007387 */ /* 0x000fe80000100a00 */
        /* <DEDUP_REMOVED lines=61> */
[----:B------:R3:W-:Y:S02]  /*2fc0*/  STL.64 [R1+0x1f8], R150 ;  /* 0x0001f89601007387 */ /* 0x0007e40000100a00 */
[----:B---3--:R-:W-:-:S06]  /*2fd0*/  WARPGROUP.ARRIVE ;  /* 0x00000000000079c5 */ /* 0x008fcc0000000000 */
[----:B------:R-:W-:Y:S03]  /*2fe0*/  QGMMA.64x256x32.F32.E5M2.E5M2 R24, gdesc[UR16], RZ, !UPT, gsb0 ;  /* 0x03e00000101879f3 */ /* 0x000fe6000c0038ff */
[----:B------:R-:W-:Y:S02]  /*2ff0*/  WARPGROUP.DEPBAR.LE gsb0, 0x0 ;  /* 0x00008000000079c5 */ /* 0x000fe40000010000 */
        /* <DEDUP_REMOVED lines=63> */
[----:B------:R3:W-:Y:S04]  /*33f0*/  STL.64 [R1+0x5c8], R24 ;  /* 0x0005c81801007387 */ /* 0x0007e80000100a00 */
[----:B---3--:R-:W3:Y:S04]  /*3400*/  LDL.LU.64 R24, [R1] ;  /* 0x0000000001187983 */ /* 0x008ee80000300a00 */
[----:B------:R-:W3:Y:S04]  /*3410*/  LDL.LU.64 R26, [R1+0x8] ;  /* 0x00000800011a7983 */ /* 0x000ee80000300a00 */
        /* <DEDUP_REMOVED lines=61> */
[----:B------:R-:W3:Y:S01]  /*37f0*/  LDL.LU.64 R150, [R1+0x1f8] ;  /* 0x0001f80001967983 */ /* 0x000ee20000300a00 */
[----:B------:R-:W-:-:S02]  /*3800*/  UIADD3 UR16, UR7, 0x2, URZ ;  /* 0x0000000207107890 */ /* 0x000fc4000fffe03f */
[----:B------:R-:W-:Y:S01]  /*3810*/  UIADD3 UR18, UR8, 0x2, URZ ;  /* 0x0000000208127890 */ /* 0x000fe2000fffe03f */
[----:B------:R-:W-:Y:S01]  /*3820*/  UMOV UR17, 0x40000040 ;  /* 0x4000004000117882 */ /* 0x000fe20000000000 */
[----:B------:R-:W-:Y:S01]  /*3830*/  UMOV UR19, 0x40000040 ;  /* 0x4000004000137882 */ /* 0x000fe20000000000 */
[----:B---3--:R-:W-:-:S06]  /*3840*/  WARPGROUP.ARRIVE ;  /* 0x00000000000079c5 */ /* 0x008fcc0000000000 */
[----:B------:R-:W-:Y:S03]  /*3850*/  QGMMA.64x256x32.F32.E5M2.E5M2 R24, gdesc[UR16], R24, gsb0 ;  /* 0x03e00000101879f3 */ /* 0x000fe60008003818 */
[----:B------:R-:W-:Y:S02]  /*3860*/  WARPGROUP.DEPBAR.LE gsb0, 0x0 ;  /* 0x00008000000079c5 */ /* 0x000fe40000010000 */
[----:B------:R-:W-:Y:S01]  /*3870*/  STL.64 [R1], R24 ;  /* 0x0000001801007387 */ /* 0x000fe20000100a00 */
[----:B------:R-:W-:Y:S02]  /*3880*/  IMAD.MOV.U32 R2, RZ, RZ, R150 ;  /* 0x000000ffff027224 */ /* 0x000fe400078e0096 */
[----:B01----:R-:W-:Y:S01]  /*3890*/  IMAD.MOV.U32 R0, RZ, RZ, R151 ;  /* 0x000000ffff007224 */ /* 0x003fe200078e0097 */
[----:B------:R-:W-:Y:S01]  /*38a0*/  STL.64 [R1+0x8], R26 ;  /* 0x0000081a01007387 */ /* 0x000fe20000100a00 */
[----:B------:R-:W-:-:S02]  /*38b0*/  IMAD.MOV.U32 R4, RZ, RZ, R148 ;  /* 0x000000ffff047224 */ /* 0x000fc400078e0094 */
[----:B------:R-:W-:Y:S01]  /*38c0*/  IMAD.MOV.U32 R3, RZ, RZ, R149 ;  /* 0x000000ffff037224 */ /* 0x000fe200078e0095 */
[----:B------:R-:W-:Y:S01]  /*38d0*/  STL.64 [R1+0x10], R28 ;  /* 0x0000101c01007387 */ /* 0x000fe20000100a00 */
[----:B------:R-:W-:Y:S02]  /*38e0*/  IMAD.MOV.U32 R6, RZ, RZ, R146 ;  /* 0x000000ffff067224 */ /* 0x000fe400078e0092 */
[----:B------:R-:W-:Y:S01]  /*38f0*/  IMAD.MOV.U32 R5, RZ, RZ, R147 ;  /* 0x000000ffff057224 */ /* 0x000fe200078e0093 */
[----:B------:R-:W-:Y:S01]  /*3900*/  STL.64 [R1+0x18], R30 ;  /* 0x0000181e01007387 */ /* 0x000fe20000100a00 */
[----:B------:R-:W-:Y:S02]  /*3910*/  IMAD.MOV.U32 R8, RZ, RZ, R144 ;  /* 0x000000ffff087224 */ /* 0x000fe400078e0090 */
[----:B------:R-:W-:Y:S01]  /*3920*/  IMAD.MOV.U32 R7, RZ, RZ, R145 ;  /* 0x000000ffff077224 */ /* 0x000fe200078e0091 */
        /* <DEDUP_REMOVED lines=18> */
[----:B------:R0:W-:Y:S01]  /*3a50*/  STL [R1+0x50], R44 ;  /* 0x0000502c01007387 */ /* 0x0001e20000100800 */
[----:B------:R-:W-:-:S02]  /*3a60*/  IMAD.MOV.U32 R22, RZ, RZ, R130 ;  /* 0x000000ffff167224 */ /* 0x000fc400078e0082 */
[----:B------:R-:W-:Y:S01]  /*3a70*/  IMAD.MOV.U32 R21, RZ, RZ, R131 ;  /* 0x000000ffff157224 */ /* 0x000fe200078e0083 */
[----:B------:R-:W3:Y:S01]  /*3a80*/  LDL.LU.64 R150, [R1+0x7c0] ;  /* 0x0007c00001967983 */ /* 0x000ee20000300a00 */
[----:B------:R-:W-:Y:S02]  /*3a90*/  IMAD.MOV.U32 R212, RZ, RZ, R128 ;  /* 0x000000ffffd47224 */ /* 0x000fe400078e0080 */
[----:B------:R-:W-:Y:S01]  /*3aa0*/  IMAD.MOV.U32 R23, RZ, RZ, R129 ;  /* 0x000000ffff177224 */ /* 0x000fe200078e0081 */
[----:B------:R-:W3:Y:S01]  /*3ab0*/  LDL.LU.64 R148, [R1+0x7b8] ;  /* 0x0007b80001947983 */ /* 0x000ee20000300a00 */
[----:B------:R-:W-:Y:S02]  /*3ac0*/  IMAD.MOV.U32 R210, RZ, RZ, R126 ;  /* 0x000000ffffd27224 */ /* 0x000fe400078e007e */
[----:B------:R-:W-:Y:S01]  /*3ad0*/  IMAD.MOV.U32 R211, RZ, RZ, R127 ;  /* 0x000000ffffd37224 */ /* 0x000fe200078e007f */
[----:B------:R-:W3:Y:S01]  /*3ae0*/  LDL.LU.64 R146, [R1+0x7b0] ;  /* 0x0007b00001927983 */ /* 0x000ee20000300a00 */
        /* <DEDUP_REMOVED lines=120> */
[----:B------:R-:W-:-:S03]  /*4270*/  IMAD.MOV.U32 R235, RZ, RZ, R45 ;  /* 0x000000ffffeb7224 */ /* 0x000fc600078e002d */
        /* <DEDUP_REMOVED lines=10> */
[----:B0-----:R-:W3:Y:S04]  /*4320*/  LDL.LU.64 R44, [R1+0x618] ;  /* 0x00061800012c7983 */ /* 0x001ee80000300a00 */
        /* <DEDUP_REMOVED lines=10> */
[----:B------:R-:W-:Y:S01]  /*43d0*/  UIADD3 UR16, UR7, 0x402, URZ ;  /* 0x0000040207107890 */ /* 0x000fe2000fffe03f */
[----:B------:R-:W-:Y:S01]  /*43e0*/  UMOV UR17, 0x40000040 ;  /* 0x4000004000117882 */ /* 0x000fe20000000000 */
[----:B---3--:R-:W-:-:S07]  /*43f0*/  WARPGROUP.ARRIVE ;  /* 0x00000000000079c5 */ /* 0x008fce0000000000 */
[----:B------:R-:W-:Y:S03]  /*4400*/  QGMMA.64x256x32.F32.E5M2.E5M2 R24, gdesc[UR16], R24, gsb0 ;  /* 0x03e00000101879f3 */ /* 0x000fe60008003818 */
        /* <DEDUP_REMOVED lines=23> */
[----:B0-----:R-:W3:Y:S04]  /*4580*/  LDL.LU R108, [R1] ;  /* 0x00000000016c7983 */ /* 0x001ee80000300800 */
[----:B------:R-:W3:Y:S04]  /*4590*/  LDL.LU R109, [R1+0x4] ;  /* 0x00000400016d7983 */ /* 0x000ee80000300800 */
        /* <DEDUP_REMOVED lines=18> */
[----:B------:R-:W3:Y:S01]  /*46c0*/  LDL.LU R128, [R1+0x50] ;  /* 0x0000500001807983 */ /* 0x000ee20000300800 */
[----:B------:R-:W-:-:S02]  /*46d0*/  IMAD.MOV.U32 R129, RZ, RZ, R235 ;  /* 0x000000ffff817224 */ /* 0x000fc400078e00eb */
[----:B------:R-:W-:Y:S02]  /*46e0*/  IMAD.MOV.U32 R130, RZ, RZ, R234 ;  /* 0x000000ffff827224 */ /* 0x000fe400078e00ea */
[----:B------:R-:W-:Y:S02]  /*46f0*/  IMAD.MOV.U32 R131, RZ, RZ, R233 ;  /* 0x000000ffff837224 */ /* 0x000fe400078e00e9 */
[----:B------:R-:W-:Y:S02]  /*4700*/  IMAD.MOV.U32 R132, RZ, RZ, R232 ;  /* 0x000000ffff847224 */ /* 0x000fe400078e00e8 */
[----:B------:R-:W-:Y:S02]  /*4710*/  IMAD.MOV.U32 R133, RZ, RZ, R231 ;  /* 0x000000ffff857224 */ /* 0x000fe400078e00e7 */
[----:B------:R-:W-:Y:S02]  /*4720*/  IMAD.MOV.U32 R134, RZ, RZ, R230 ;  /* 0x000000ffff867224 */ /* 0x000fe400078e00e6 */
        /* <DEDUP_REMOVED lines=39> */
[----:B------:R-:W-:Y:S01]  /*49a0*/  IMAD.MOV.U32 R235, RZ, RZ, R0 ;  /* 0x000000ffffeb7224 */ /* 0x000fe200078e0000 */
[----:B------:R-:W-:Y:S02]  /*49b0*/  UIADD3 UR16, UR7, 0x4, URZ ;  /* 0x0000000407107890 */ /* 0x000fe4000fffe03f */
[----:B------:R-:W-:Y:S01]  /*49c0*/  UIADD3 UR18, UR8, 0x4, URZ ;  /* 0x0000000408127890 */ /* 0x000fe2000fffe03f */
[----:B------:R-:W-:Y:S01]  /*49d0*/  UMOV UR17, 0x40000040 ;  /* 0x4000004000117882 */ /* 0x000fe20000000000 */
[----:B------:R-:W-:Y:S01]  /*49e0*/  UMOV UR19, 0x40000040 ;  /* 0x4000004000137882 */ /* 0x000fe20000000000 */
[----:B---3--:R-:W-:-:S06]  /*49f0*/  WARPGROUP.ARRIVE ;  /* 0x00000000000079c5 */ /* 0x008fcc0000000000 */
[----:B------:R-:W-:Y:S03]  /*4a00*/  QGMMA.64x256x32.F32.E5M2.E5M2 R108, gdesc[UR16], R108, gsb0 ;  /* 0x03e00000106c79f3 */ /* 0x000fe6000800386c */
        /* <DEDUP_REMOVED lines=183> */
[----:B0-----:R-:W3:Y:S04]  /*5580*/  LDL.LU.64 R108, [R1] ;  /* 0x00000000016c7983 */ /* 0x001ee80000300a00 */
        /* <DEDUP_REMOVED lines=183> */
[----:B------:R-:W-:-:S02]  /*6100*/  UMOV UR17, 0x40000040 ;  /* 0x4000004000117882 */ /* 0x000fc40000000000 */
[----:B------:R0:W-:Y:S01]  /*6110*/  STL [R1+0x2d0], RZ ;  /* 0x0002d0ff01007387 */ /* 0x0001e20000100800 */
[----:B------:R-:W-:-:S03]  /*6120*/  ULDC UR7, c[0x0][0x50c] ;  /* 0x0001430000077ab9 */ /* 0x000fc60000000800 */
        /* <DEDUP_REMOVED lines=37> */
[----:B---3--:R-:W-:-:S06]  /*6380*/  WARPGROUP.ARRIVE ;  /* 0x00000000000079c5 */ /* 0x008fcc0000000000 */
[----:B------:R-:W-:Y:S01]  /*6390*/  QGMMA.64x256x32.F32.E5M2.E5M2 R24, gdesc[UR16], R24, gsb0 ;  /* 0x03e00000101879f3 */ /* 0x000fe20008003818 */
[----:B------:R0:W-:Y:S04]  /*63a0*/  STL [R1+0x238], RZ ;  /* 0x000238ff01007387 */ /* 0x0001e80000100800 */
[----:B------:R0:W-:Y:S04]  /*63b0*/  STL [R1+0x234], RZ ;  /* 0x000234ff01007387 */ /* 0x0001e80000100800 */
[----:B------:R0:W-:Y:S04]  /*63c0*/  STL [R1+0x230], RZ ;  /* 0x000230ff01007387 */ /* 0x0001e80000100800 */
[----:B------:R0:W-:Y:S04]  /*63d0*/  STL [R1+0x22c], RZ ;  /* 0x00022cff01007387 */ /* 0x0001e80000100800 */
[----:B------:R0:W-:Y:S04]  /*63e0*/  STL [R1+0x228], RZ ;  /* 0x000228ff01007387 */ /* 0x0001e80000100800 */
[----:B------:R0:W-:Y:S01]  /*63f0*/  STL [R1+0x224], RZ ;  /* 0x000224ff01007387 */ /* 0x0001e20000100800 */
[----:B------:R-:W-:-:S03]  /*6400*/  UISETP.NE.AND UP0, UPT, UR7, 0x4, UPT ;  /* 0x000000040700788c */ /* 0x000fc6000bf05270 */
[----:B------:R0:W-:Y:S04]  /*6410*/  STL [R1+0x220], RZ ;  /* 0x000220ff01007387 */ /* 0x0001e80000100800 */
[----:B------:R0:W-:Y:S04]  /*6420*/  STL [R1+0x21c], RZ ;  /* 0x00021cff01007387 */ /* 0x0001e80000100800 */
[----:B------:R0:W-:Y:S04]  /*6430*/  STL [R1+0x218], RZ ;  /* 0x000218ff01007387 */ /* 0x0001e80000100800 */
[----:B------:R0:W-:Y:S01]  /*6440*/  STL [R1+0x214], RZ ;  /* 0x000214ff01007387 */ /* 0x0001e20000100800 */
[----:B------:R-:W-:-:S03]  /*6450*/  USEL UR7, URZ, 0x1, UP0 ;  /* 0x000000013f077887 */ /* 0x000fc60008000000 */
[----:B------:R0:W-:Y:S04]  /*6460*/  STL [R1+0x210], RZ ;  /* 0x000210ff01007387 */ /* 0x0001e80000100800 */
[----:B------:R0:W-:Y:S04]  /*6470*/  STL [R1+0x20c], RZ ;  /* 0x00020cff01007387 */ /* 0x0001e80000100800 */
[----:B------:R0:W-:Y:S04]  /*6480*/  STL [R1+0x208], RZ ;  /* 0x000208ff01007387 */ /* 0x0001e80000100800 */
[----:B------:R0:W-:Y:S04]  /*6490*/  STL [R1+0x204], RZ ;  /* 0x000204ff01007387 */ /* 0x0001e80000100800 */
[----:B------:R0:W-:Y:S01]  /*64a0*/  STL [R1+0x200], RZ ;  /* 0x000200ff01007387 */ /* 0x0001e20000100800 */
[----:B------:R-:W-:Y:S01]  /*64b0*/  ISETP.NE.AND P0, PT, RZ, UR7, PT ;  /* 0x00000007ff007c0c */ /* 0x000fe2000bf05270 */
[----:B------:R-:W-:Y:S01]  /*64c0*/  UMOV UR6, 0x4 ;  /* 0x0000000400067882 */ /* 0x000fe20000000000 */
[----:B------:R-:W-:Y:S01]  /*64d0*/  IMAD.MOV.U32 R0, RZ, RZ, R235 ;  /* 0x000000ffff007224 */ /* 0x000fe200078e00eb */
[----:B------:R-:W-:-:S02]  /*64e0*/  CS2R R236, SRZ ;  /* 0x0000000000ec7805 */ /* 0x000fc4000001ff00 */
[----:B-1----:R-:W-:Y:S02]  /*64f0*/  CS2R R234, SRZ ;  /* 0x0000000000ea7805 */ /* 0x002fe4000001ff00 */
[----:B------:R-:W-:Y:S02]  /*6500*/  CS2R R232, SRZ ;  /* 0x0000000000e87805 */ /* 0x000fe4000001ff00 */
[----:B------:R-:W-:Y:S02]  /*6510*/  CS2R R230, SRZ ;  /* 0x0000000000e67805 */ /* 0x000fe4000001ff00 */
[----:B------:R-:W-:Y:S02]  /*6520*/  CS2R R228, SRZ ;  /* 0x0000000000e47805 */ /* 0x000fe4000001ff00 */
[----:B------:R-:W-:Y:S02]  /*6530*/  CS2R R226, SRZ ;  /* 0x0000000000e27805 */ /* 0x000fe4000001ff00 */
[----:B------:R-:W-:-:S02]  /*6540*/  CS2R R224, SRZ ;  /* 0x0000000000e07805 */ /* 0x000fc4000001ff00 */
[----:B------:R-:W-:Y:S02]  /*6550*/  CS2R R222, SRZ ;  /* 0x0000000000de7805 */ /* 0x000fe4000001ff00 */
        /* <DEDUP_REMOVED lines=45> */
[----:B------:R-:W-:Y:S01]  /*6830*/  CS2R R2, SRZ ;  /* 0x0000000000027805 */ /* 0x000fe2000001ff00 */
[----:B------:R-:W-:Y:S02]  /*6840*/  WARPGROUP.DEPBAR.LE gsb0, 0x0 ;  /* 0x00008000000079c5 */ /* 0x000fe40000010000 */
[----:B0-----:R-:W-:Y:S05]  /*6850*/  @!P0 BRA `(.L_x_18) ;  /* 0x0000002000f88947 */ /* 0x001fea0003800000 */
[----:B------:R-:W3:Y:S04]  /*6860*/  LDL R2, [R1] ;  /* 0x0000000001027983 */ /* 0x000ee80000100800 */
[----:B------:R-:W4:Y:S04]  /*6870*/  LDL R3, [R1+0x4] ;  /* 0x0000040001037983 */ /* 0x000f280000100800 */
[----:B------:R-:W5:Y:S04]  /*6880*/  LDL R4, [R1+0x8] ;  /* 0x0000080001047983 */ /* 0x000f680000100800 */
[----:B------:R-:W2:Y:S04]  /*6890*/  LDL R5, [R1+0xc] ;  /* 0x00000c0001057983 */ /* 0x000ea80000100800 */
        /* <DEDUP_REMOVED lines=102> */
[----:B------:R0:W-:Y:S04]  /*6f00*/  STL [R1+0x4b8], R131 ;  /* 0x0004b88301007387 */ /* 0x0001e80000100800 */
[----:B0-----:R-:W2:Y:S04]  /*6f10*/  LDL R131, [R1+0x1a8] ;  /* 0x0001a80001837983 */ /* 0x001ea80000100800 */
        /* <DEDUP_REMOVED lines=39> */
[----:B0-----:R-:W2:Y:S01]  /*7190*/  LDL R151, [R1+0x1f8] ;  /* 0x0001f80001977983 */ /* 0x001ea20000100800 */
[----:B------:R-:W-:-:S01]  /*71a0*/  FADD R0, RZ, R0 ;  /* 0x00000000ff007221 */ /* 0x000fc20000000000 */
[----:B---3--:R-:W-:Y:S01]  /*71b0*/  FADD R2, RZ, R2 ;  /* 0x00000002ff027221 */ /* 0x008fe20000000000 */
[----:B----4-:R-:W-:-:S01]  /*71c0*/  FADD R3, RZ, R3 ;  /* 0x00000003ff037221 */ /* 0x010fc20000000000 */
[----:B-----5:R-:W-:Y:S01]  /*71d0*/  FADD R4, RZ, R4 ;  /* 0x00000004ff047221 */ /* 0x020fe20000000000 */
[----:B--2---:R-:W-:-:S01]  /*71e0*/  FADD R5, RZ, R5 ;  /* 0x00000005ff057221 */ /* 0x004fc20000000000 */
[----:B------:R-:W-:Y:S01]  /*71f0*/  FADD R6, RZ, R6 ;  /* 0x00000006ff067221 */ /* 0x000fe20000000000 */
[----:B------:R-:W-:-:S01]  /*7200*/  FADD R7, RZ, R7 ;  /* 0x00000007ff077221 */ /* 0x000fc20000000000 */
        /* <DEDUP_REMOVED lines=14> */
[----:B------:R-:W2:Y:S01]  /*72f0*/  LDL.LU R131, [R1+0x4b8] ;  /* 0x0004b80001837983 */ /* 0x000ea20000300800 */
        /* <DEDUP_REMOVED lines=13> */
[----:B------:R-:W3:Y:S01]  /*73d0*/  LDL.LU R132, [R1+0x4b4] ;  /* 0x0004b40001847983 */ /* 0x000ee20000300800 */
        /* <DEDUP_REMOVED lines=16> */
[----:B------:R0:W-:Y:S01]  /*74e0*/  STL [R1+0x200], R133 ;  /* 0x0002008501007387 */ /* 0x0001e20000100800 */
        /* <DEDUP_REMOVED lines=9> */
[----:B0-----:R-:W4:Y:S01]  /*7580*/  LDL.LU R133, [R1+0x4b0] ;  /* 0x0004b00001857983 */ /* 0x001f220000300800 */
[----:B------:R-:W-:-:S01]  /*7590*/  FADD R184, RZ, R184 ;  /* 0x000000b8ffb87221 */ /* 0x000fc20000000000 */
[----:B------:R-:W-:Y:S01]  /*75a0*/  FADD R185, RZ, R185 ;  /* 0x000000b9ffb97221 */ /* 0x000fe20000000000 */
[----:B------:R-:W-:-:S01]  /*75b0*/  FADD R186, RZ, R186 ;  /* 0x000000baffba7221 */ /* 0x000fc20000000000 */
        /* <DEDUP_REMOVED lines=10> */
[----:B0-----:R-:W5:Y:S01]  /*7660*/  LDL.LU R134, [R1+0x4ac] ;  /* 0x0004ac0001867983 */ /* 0x001f620000300800 */
        /* <DEDUP_REMOVED lines=52> */
[----:B0-----:R-:W5:Y:S04]  /*79b0*/  LDL.LU R138, [R1+0x49c] ;  /* 0x00049c00018a7983 */ /* 0x001f680000300800 */
[----:B------:R0:W-:Y:S01]  /*79c0*/  STL [R1+0x218], R139 ;  /* 0x0002188b01007387 */ /* 0x0001e20000100800 */
[----:B------:R-:W-:-:S03]  /*79d0*/  FADD R140, RZ, R140 ;  /* 0x0000008cff8c7221 */ /* 0x000fc60000000000 */
        /* <DEDUP_REMOVED lines=34> */
[----:B------:R0:W-:Y:S04]  /*7c00*/  STL [R1+0x248], R151 ;  /* 0x0002489701007387 */ /* 0x0001e80000100800 */
[----:B0-----:R-:W5:Y:S04]  /*7c10*/  LDL.LU R151, [R1+0x468] ;  /* 0x0004680001977983 */ /* 0x001f680000300800 */
[----:B------:R0:W-:Y:S02]  /*7c20*/  STL [R1+0x24c], R0 ;  /* 0x00024c0001007387 */ /* 0x0001e40000100800 */
[----:B0-----:R-:W-:-:S05]  /*7c30*/  FADD R0, RZ, R24 ;  /* 0x00000018ff007221 */ /* 0x001fca0000000000 */
        /* <DEDUP_REMOVED lines=213> */
[----:B--2---:R-:W-:-:S05]  /*8990*/  FADD R0, RZ, R131 ;  /* 0x00000083ff007221 */ /* 0x004fca0000000000 */
[----:B------:R3:W-:Y:S02]  /*89a0*/  STL [R1+0x3fc], R0 ;  /* 0x0003fc0001007387 */ /* 0x0007e40000100800 */
[----:B---3--:R-:W-:-:S05]  /*89b0*/  FADD R0, RZ, R132 ;  /* 0x00000084ff007221 */ /* 0x008fca0000000000 */
[----:B------:R4:W-:Y:S02]  /*89c0*/  STL [R1+0x400], R0 ;  /* 0x0004000001007387 */ /* 0x0009e40000100800 */
[----:B----4-:R-:W-:-:S05]  /*89d0*/  FADD R0, RZ, R133 ;  /* 0x00000085ff007221 */ /* 0x010fca0000000000 */
[----:B------:R5:W-:Y:S02]  /*89e0*/  STL [R1+0x404], R0 ;  /* 0x0004040001007387 */ /* 0x000be40000100800 */
[----:B-----5:R-:W-:-:S05]  /*89f0*/  FADD R0, RZ, R134 ;  /* 0x00000086ff007221 */ /* 0x020fca0000000000 */
        /* <DEDUP_REMOVED lines=34> */
[----:B------:R0:W-:Y:S01]  /*8c20*/  STL [R1+0x44c], R0 ;  /* 0x00044c0001007387 */ /* 0x0001e20000100800 */
[----:B------:R-:W-:-:S05]  /*8c30*/  UMOV UR6, URZ ;  /* 0x0000003f00067c82 */ /* 0x000fca0008000000 */
.L_x_18:
[----:B------:R-:W-:Y:S01]  /*8c40*/  UIADD3 UR23, UR5, 0x1, URZ ;  /* 0x0000000105177890 */ /* 0x000fe2000fffe03f */
[----:B------:R-:W-:-:S03]  /*8c50*/  UMOV UR8, 0x1 ;  /* 0x0000000100087882 */ /* 0x000fc60000000000 */
[----:B------:R-:W-:-:S04]  /*8c60*/  UISETP.NE.AND UP0, UPT, UR23, 0x2, UPT ;  /* 0x000000021700788c */ /* 0x000fc8000bf05270 */
[----:B------:R-:W-:Y:S02]  /*8c70*/  USEL UR24, URZ, 0x1, UP0 ;  /* 0x000000013f187887 */ /* 0x000fe40008000000 */
[----:B------:R-:W-:Y:S02]  /*8c80*/  USEL UR23, UR23, URZ, UP0 ;  /* 0x0000003f17177287 */ /* 0x000fe40008000000 */
[----:B------:R-:W-:-:S12]  /*8c90*/  ULOP3.LUT UR24, UR4, UR24, URZ, 0x3c, !UPT ;  /* 0x0000001804187292 */ /* 0x000fd8000f8e3c3f */
.L_x_13:
[----:B------:R-:W-:-:S04]  /*8ca0*/  UISETP.LT.AND UP0, UPT, UR10, 0x1, UPT ;  /* 0x000000010a00788c */ /* 0x000fc8000bf01270 */
[----:B------:R-:W-:-:S04]  /*8cb0*/  USEL UR16, UR10, 0x1, UP0 ;  /* 0x000000010a107887 */ /* 0x000fc80008000000 */
[----:B------:R-:W-:-:S04]  /*8cc0*/  UIADD3 UR26, UR10, -UR16, URZ ;  /* 0x800000100a1a7290 */ /* 0x000fc8000fffe03f */
[----:B------:R-:W-:-:S06]  /*8cd0*/  UISETP.GE.AND UP0, UPT, UR26, 0x1, UPT ;  /* 0x000000011a00788c */ /* 0x000fcc000bf06270 */
[----:B------:R-:W-:-:S13]  /*8ce0*/  PLOP3.LUT P0, PT, PT, PT, UP0, 0x80, 0x0 ;  /* 0x000000000000781c */ /* 0x000fda0003f0f008 */
[----:B------:R-:W-:Y:S05]  /*8cf0*/  @!P0 BRA `(.L_x_19) ;  /* 0x0000008800848947 */ /* 0x000fea0003800000 */
[----:B------:R-:W-:Y:S01]  /*8d00*/  UMOV UR25, UR5 ;  /* 0x0000000500197c82 */ /* 0x000fe20008000000 */
[----:B------:R-:W-:-:S05]  /*8d10*/  ULDC UR27, c[0x0][0x50c] ;  /* 0x00014300001b7ab9 */ /* 0x000fca0000000800 */
.L_x_27:
[----:B------:R-:W-:-:S06]  /*8d20*/  UISETP.NE.AND UP0, UPT, UR22, 0x3, UPT ;  /* 0x000000031600788c */ /* 0x000fcc000bf05270 */
[----:B------:R-:W-:-:S13]  /*8d30*/  PLOP3.LUT P1, PT, PT, PT, UP0, 0x80, 0x0 ;  /* 0x000000000000781c */ /* 0x000fda0003f2f008 */
[----:B-----5:R-:W-:Y:S05]  /*8d40*/  @!P1 BRA `(.L_x_20) ;  /* 0x0000000000049947 */ /* 0x020fea0003800000 */
[----:B------:R-:W-:Y:S01]  /*8d50*/  BPT.TRAP 0x1 ;  /* 0x000000040000795c */ /* 0x000fe20000300000 */
.L_x_20:
[----:B------:R-:W1:Y:S01]  /*8d60*/  S2UR UR16, SR_CgaCtaId ;  /* 0x00000000001079c3 */ /* 0x000e620000008800 */
[----:B------:R-:W-:Y:S01]  /*8d70*/  UMOV UR12, 0x400 ;  /* 0x00000400000c7882 */ /* 0x000fe20000000000 */
[----:B0-----:R-:W-:-:S05]  /*8d80*/  IMAD.U32 R0, RZ, RZ, UR24 ;  /* 0x00000018ff007e24 */ /* 0x001fca000f8e00ff */
[----:B------:R-:W-:Y:S01]  /*8d90*/  SHF.L.U32 R0, R0, 0x1f, RZ ;  /* 0x0000001f00007819 */ /* 0x000fe200000006ff */
[----:B-1----:R-:W-:-:S04]  /*8da0*/  ULEA UR12, UR16, UR12, 0x18 ;  /* 0x0000000c100c7291 */ /* 0x002fc8000f8ec03f */
[----:B------:R-:W-:-:S09]  /*8db0*/  ULEA UR16, UR23, UR12, 0x3 ;  /* 0x0000000c17107291 */ /* 0x000fd2000f8e183f */
[----:B------:R0:W1:Y:S01]  /*8dc0*/  SYNCS.PHASECHK.TRANS64.TRYWAIT P0, [UR16], R0 ;  /* 0x00000000ff0075a7 */ /* 0x0000620008000150 */
[----:B------:R-:W-:Y:S05]  /*8dd0*/  @!P1 BRA `(.L_x_21) ;  /* 0x0000000000049947 */ /* 0x000fea0003800000 */
[----:B------:R-:W-:Y:S01]  /*8de0*/  BPT.TRAP 0x1 ;  /* 0x000000040000795c */ /* 0x000fe20000300000 */
.L_x_21:
[----:B-1----:R-:W-:Y:S05]  /*8df0*/  @P0 BRA `(.L_x_22) ;  /* 0x0000000000080947 */ /* 0x002fea0003800000 */
[----:B------:R-:W1:Y:S02]  /*8e00*/  SYNCS.PHASECHK.TRANS64.TRYWAIT P0, [UR16], R0 ;  /* 0x00000000ff0075a7 */ /* 0x000e640008000150 */
[----:B-1----:R-:W-:Y:S05]  /*8e10*/  @!P0 BRA `(.L_x_23) ;  /* 0x0000020800748947 */ /* 0x002fea0003800000 */
.L_x_22:
        /* <DEDUP_REMOVED lines=64> */
[----:B-1----:R-:W3:Y:S04]  /*9220*/  LDL.LU.64 R108, [R1] ;  /* 0x00000000016c7983 */ /* 0x002ee80000300a00 */
        /* <DEDUP_REMOVED lines=64> */
[----:B------:R-:W-:Y:S01]  /*9630*/  UISETP.NE.AND UP0, UPT, UR7, URZ, UPT ;  /* 0x0000003f0700728c */ /* 0x000fe2000bf05270 */
[----:B------:R-:W-:Y:S01]  /*9640*/  STL [R1+0x8bc], R23 ;  /* 0x0008bc1701007387 */ /* 0x000fe20000100800 */
[----:B------:R-:W-:Y:S02]  /*9650*/  USHF.R.U32.HI UR16, URZ, 0x4, UR16 ;  /* 0x000000043f107899 */ /* 0x000fe40008011610 */
[----:B------:R-:W-:Y:S01]  /*9660*/  USEL UR8, UR8, URZ, !UP0 ;  /* 0x0000003f08087287 */ /* 0x000fe2000c000000 */
[----:B------:R-:W-:Y:S01]  /*9670*/  STL [R1+0x8b8], R22 ;  /* 0x0008b81601007387 */ /* 0x000fe20000100800 */
[----:B------:R-:W-:Y:S02]  /*9680*/  ULOP3.LUT UR16, UR16, 0x3fff, URZ, 0xc0, !UPT ;  /* 0x00003fff10107892 */ /* 0x000fe4000f8ec03f */
[----:B------:R-:W-:Y:S01]  /*9690*/  UISETP.NE.U32.AND UP0, UPT, UR8, URZ, UPT ;  /* 0x0000003f0800728c */ /* 0x000fe2000bf05070 */
[----:B------:R-:W-:Y:S01]  /*96a0*/  STL [R1+0x8b4], R21 ;  /* 0x0008b41501007387 */ /* 0x000fe20000100800 */
[----:B------:R-:W-:-:S02]  /*96b0*/  ULOP3.LUT UR7, UR11, 0x10000, URZ, 0xfc, !UPT ;  /* 0x000100000b077892 */ /* 0x000fc4000f8efc3f */
[----:B------:R-:W-:Y:S01]  /*96c0*/  ULOP3.LUT UR8, UR16, 0x10000, URZ, 0xfc, !UPT ;  /* 0x0001000010087892 */ /* 0x000fe2000f8efc3f */
[----:B------:R-:W-:Y:S01]  /*96d0*/  STL [R1+0x8b0], R20 ;  /* 0x0008b01401007387 */ /* 0x000fe20000100800 */
[----:B------:R-:W-:Y:S02]  /*96e0*/  ULEA UR7, UR23, UR7, 0xb ;  /* 0x0000000717077291 */ /* 0x000fe4000f8e583f */
[----:B------:R-:W-:Y:S01]  /*96f0*/  ULEA UR8, UR23, UR8, 0xb ;  /* 0x0000000817087291 */ /* 0x000fe2000f8e583f */
[----:B------:R-:W-:Y:S01]  /*9700*/  STL [R1+0x8ac], R19 ;  /* 0x0008ac1301007387 */ /* 0x000fe20000100800 */
[----:B------:R-:W-:Y:S01]  /*9710*/  UMOV UR17, 0x40000040 ;  /* 0x4000004000117882 */ /* 0x000fe20000000000 */
[----:B------:R-:W-:Y:S02]  /*9720*/  UMOV UR19, 0x40000040 ;  /* 0x4000004000137882 */ /* 0x000fe40000000000 */
[----:B------:R-:W-:Y:S01]  /*9730*/  UMOV UR16, UR7 ;  /* 0x0000000700107c82 */ /* 0x000fe20008000000 */
[----:B------:R-:W-:Y:S01]  /*9740*/  STL [R1+0x8a8], R18 ;  /* 0x0008a81201007387 */ /* 0x000fe20000100800 */
[----:B------:R-:W-:-:S03]  /*9750*/  UMOV UR18, UR8 ;  /* 0x0000000800127c82 */ /* 0x000fc60008000000 */
[----:B------:R-:W-:Y:S04]  /*9760*/  STL [R1+0x8a4], R17 ;  /* 0x0008a41101007387 */ /* 0x000fe80000100800 */
        /* <DEDUP_REMOVED lines=14> */
[----:B-----5:R-:W-:Y:S01]  /*9850*/  STL [R1+0x868], R2 ;  /* 0x0008680201007387 */ /* 0x020fe20000100800 */
[----:B---3--:R-:W-:-:S06]  /*9860*/  WARPGROUP.ARRIVE ;  /* 0x00000000000079c5 */ /* 0x008fcc0000000000 */
[----:B------:R-:W-:Y:S03]  /*9870*/  QGMMA.64x256x32.F32.E5M2.E5M2 R108, gdesc[UR16], R108, UP0, gsb0 ;  /* 0x03e00000106c79f3 */ /* 0x000fe6000b80386c */
        /* <DEDUP_REMOVED lines=65> */
[----:B-1----:R-:W3:Y:S04]  /*9c90*/  LDL.LU.64 R234, [R1+0xcb8] ;  /* 0x000cb80001ea7983 */ /* 0x002ee80000300a00 */
[----:B------:R-:W4:Y:S04]  /*9ca0*/  LDL.LU.64 R232, [R1+0xcb0] ;  /* 0x000cb00001e87983 */ /* 0x000f280000300a00 */
[----:B------:R-:W2:Y:S04]  /*9cb0*/  LDL.LU.64 R230, [R1+0xca8] ;  /* 0x000ca80001e67983 */ /* 0x000ea80000300a00 */
        /* <DEDUP_REMOVED lines=60> */
[----:B------:R-:W2:Y:S01]  /*a080*/  LDL.LU.64 R108, [R1+0xac0] ;  /* 0x000ac000016c7983 */ /* 0x000ea20000300a00 */
[----:B------:R-:W-:Y:S01]  /*a090*/  UIADD3 UR16, UR7, 0x400, URZ ;  /* 0x0000040007107890 */ /* 0x000fe2000fffe03f */
[----:B------:R-:W-:-:S02]  /*a0a0*/  UMOV UR17, 0x40000040 ;  /* 0x4000004000117882 */ /* 0x000fc40000000000 */
[----:B---3--:R-:W-:Y:S04]  /*a0b0*/  STL.64 [R1+0xab8], R234 ;  /* 0x000ab8ea01007387 */ /* 0x008fe80000100a00 */
[----:B----4-:R-:W-:Y:S04]  /*a0c0*/  STL.64 [R1+0xab0], R232 ;  /* 0x000ab0e801007387 */ /* 0x010fe80000100a00 */
[----:B--2---:R-:W-:Y:S04]  /*a0d0*/  STL.64 [R1+0xaa8], R230 ;  /* 0x000aa8e601007387 */ /* 0x004fe80000100a00 */
        /* <DEDUP_REMOVED lines=38> */
[----:B------:R-:W-:Y:S01]  /*a340*/  STL.64 [R1+0x970], R152 ;  /* 0x0009709801007387 */ /* 0x000fe20000100a00 */
[----:B------:R-:W-:-:S06]  /*a350*/  WARPGROUP.ARRIVE ;  /* 0x00000000000079c5 */ /* 0x000fcc0000000000 */
[----:B------:R-:W-:Y:S03]  /*a360*/  QGMMA.64x256x32.F32.E5M2.E5M2 R24, gdesc[UR16], R24, UP0, gsb0 ;  /* 0x03e00000101879f3 */ /* 0x000fe6000b803818 */
        /* <DEDUP_REMOVED lines=23> */
[----:B-1----:R-:W2:Y:S04]  /*a4e0*/  LDL.LU.64 R108, [R1] ;  /* 0x00000000016c7983 */ /* 0x002ea80000300a00 */
        /* <DEDUP_REMOVED lines=63> */
[----:B------:R-:W-:-:S02]  /*a8e0*/  UIADD3 UR16, UR7, 0x2, URZ ;  /* 0x0000000207107890 */ /* 0x000fc4000fffe03f */
[----:B------:R-:W-:Y:S01]  /*a8f0*/  UIADD3 UR18, UR8, 0x2, URZ ;  /* 0x0000000208127890 */ /* 0x000fe2000fffe03f */
[----:B------:R-:W-:Y:S01]  /*a900*/  UMOV UR17, 0x40000040 ;  /* 0x4000004000117882 */ /* 0x000fe20000000000 */
[----:B------:R-:W-:Y:S01]  /*a910*/  UMOV UR19, 0x40000040 ;  /* 0x4000004000137882 */ /* 0x000fe20000000000 */
[----:B--2---:R-:W-:-:S06]  /*a920*/  WARPGROUP.ARRIVE ;  /* 0x00000000000079c5 */ /* 0x004fcc0000000000 */
[----:B------:R-:W-:Y:S03]  /*a930*/  QGMMA.64x256x32.F32.E5M2.E5M2 R108, gdesc[UR16], R108, gsb0 ;  /* 0x03e00000106c79f3 */ /* 0x000fe6000800386c */
[----:B------:R-:W-:Y:S02]  /*a940*/  WARPGROUP.DEPBAR.LE gsb0, 0x0 ;  /* 0x00008000000079c5 */ /* 0x000fe40000010000 */
[----:B------:R-:W-:Y:S01]  /*a950*/  STL.64 [R1], R108 ;  /* 0x0000006c01007387 */ /* 0x000fe20000100a00 */
[----:B------:R-:W-:Y:S02]  /*a960*/  IMAD.MOV.U32 R2, RZ, RZ, R234 ;  /* 0x000000ffff027224 */ /* 0x000fe400078e00ea */
[----:B0-----:R-:W-:Y:S01]  /*a970*/  IMAD.MOV.U32 R0, RZ, RZ, R235 ;  /* 0x000000ffff007224 */ /* 0x001fe200078e00eb */
        /* <DEDUP_REMOVED lines=31> */
[----:B------:R-:W-:-:S03]  /*ab70*/  IMAD.MOV.U32 R23, RZ, RZ, R213 ;  /* 0x000000ffff177224 */ /* 0x000fc600078e00d5 */
        /* <DEDUP_REMOVED lines=40> */
[----:B------:R0:W-:Y:S04]  /*ae00*/  STL [R1+0x1a0], R212 ;  /* 0x0001a0d401007387 */ /* 0x0001e80000100800 */
[----:B------:R-:W2:Y:S04]  /*ae10*/  LDL.LU.64 R234, [R1+0xab8] ;  /* 0x000ab80001ea7983 */ /* 0x000ea80000300a00 */
[----:B------:R-:W3:Y:S04]  /*ae20*/  LDL.LU.64 R232, [R1+0xab0] ;  /* 0x000ab00001e87983 */ /* 0x000ee80000300a00 */
[----:B------:R-:W4:Y:S04]  /*ae30*/  LDL.LU.64 R230, [R1+0xaa8] ;  /* 0x000aa80001e67983 */ /* 0x000f280000300a00 */
        /* <DEDUP_REMOVED lines=8> */
[----:B0-----:R-:W4:Y:S04]  /*aec0*/  LDL.LU.64 R212, [R1+0xa60] ;  /* 0x000a600001d47983 */ /* 0x001f280000300a00 */
        /* <DEDUP_REMOVED lines=51> */
[----:B------:R-:W4:Y:S01]  /*b200*/  LDL.LU.64 R108, [R1+0x8c0] ;  /* 0x0008c000016c7983 */ /* 0x000f220000300a00 */
[----:B------:R-:W-:Y:S01]  /*b210*/  UIADD3 UR16, UR7, 0x402, URZ ;  /* 0x0000040207107890 */ /* 0x000fe2000fffe03f */
[----:B------:R-:W-:-:S02]  /*b220*/  UMOV UR17, 0x40000040 ;  /* 0x4000004000117882 */ /* 0x000fc40000000000 */
[----:B--2---:R-:W-:Y:S04]  /*b230*/  STL.64 [R1+0x860], R234 ;  /* 0x000860ea01007387 */ /* 0x004fe80000100a00 */
[----:B---3--:R-:W-:Y:S04]  /*b240*/  STL.64 [R1+0x858], R232 ;  /* 0x000858e801007387 */ /* 0x008fe80000100a00 */
[----:B----4-:R-:W-:Y:S04]  /*b250*/  STL.64 [R1+0x850], R230 ;  /* 0x000850e601007387 */ /* 0x010fe80000100a00 */
        /* <DEDUP_REMOVED lines=64> */
[----:B0-----:R-:W2:Y:S04]  /*b660*/  LDL.LU R108, [R1] ;  /* 0x00000000016c7983 */ /* 0x001ea80000300800 */
[----:B------:R-:W2:Y:S04]  /*b670*/  LDL.LU R109, [R1+0x4] ;  /* 0x00000400016d7983 */ /* 0x000ea80000300800 */
        /* <DEDUP_REMOVED lines=102> */
[----:B------:R-:W2:Y:S01]  /*bce0*/  LDL.LU R212, [R1+0x1a0] ;  /* 0x0001a00001d47983 */ /* 0x000ea20000300800 */
        /* <DEDUP_REMOVED lines=22> */
[----:B------:R-:W-:Y:S01]  /*be50*/  IMAD.MOV.U32 R235, RZ, RZ, R0 ;  /* 0x000000ffffeb7224 */ /* 0x000fe200078e0000 */
[----:B------:R-:W-:Y:S01]  /*be60*/  UIADD3 UR16, UR7, 0x4, URZ ;  /* 0x0000000407107890 */ /* 0x000fe2000fffe03f */
[----:B------:R0:W5:Y:S01]  /*be70*/  LDL.LU R23, [R1+0x8bc] ;  /* 0x0008bc0001177983 */ /* 0x0001620000300800 */
[----:B------:R-:W-:Y:S01]  /*be80*/  UIADD3 UR18, UR8, 0x4, URZ ;  /* 0x0000000408127890 */ /* 0x000fe2000fffe03f */
[----:B------:R-:W-:Y:S01]  /*be90*/  UMOV UR17, 0x40000040 ;  /* 0x4000004000117882 */ /* 0x000fe20000000000 */
[----:B------:R-:W-:Y:S01]  /*bea0*/  UMOV UR19, 0x40000040 ;  /* 0x4000004000137882 */ /* 0x000fe20000000000 */
[----:B------:R0:W5:Y:S04]  /*beb0*/  LDL.LU R22, [R1+0x8b8] ;  /* 0x0008b80001167983 */ /* 0x0001680000300800 */
        /* <DEDUP_REMOVED lines=19> */
[----:B------:R0:W5:Y:S01]  /*bff0*/  LDL.LU R2, [R1+0x868] ;  /* 0x0008680001027983 */ /* 0x0001620000300800 */
[----:B--2---:R-:W-:-:S06]  /*c000*/  WARPGROUP.ARRIVE ;  /* 0x00000000000079c5 */ /* 0x004fcc0000000000 */
        /* <DEDUP_REMOVED lines=66> */
[----:B-1----:R-:W2:Y:S04]  /*c430*/  LDL.LU.64 R234, [R1+0x860] ;  /* 0x0008600001ea7983 */ /* 0x002ea80000300a00 */
        /* <DEDUP_REMOVED lines=268> */
[----:B-1----:R0:W5:Y:S04]  /*d500*/  LDL.LU.64 R234, [R1+0x660] ;  /* 0x0006600001ea7983 */ /* 0x0021680000300a00 */
[----:B------:R0:W5:Y:S04]  /*d510*/  LDL.LU.64 R232, [R1+0x658] ;  /* 0x0006580001e87983 */ /* 0x0001680000300a00 */
        /* <DEDUP_REMOVED lines=63> */
[----:B------:R-:W-:Y:S01]  /*d910*/  UMOV UR17, 0x40000040 ;  /* 0x4000004000117882 */ /* 0x000fe20000000000 */
[----:B------:R-:W-:-:S04]  /*d920*/  UIADD3 UR6, UR6, 0x4, URZ ;  /* 0x0000000406067890 */ /* 0x000fc8000fffe03f */
[----:B------:R-:W-:-:S04]  /*d930*/  UISETP.NE.AND UP0, UPT, UR6, UR27, UPT ;  /* 0x0000001b0600728c */ /* 0x000fc8000bf05270 */
[----:B------:R-:W-:-:S06]  /*d940*/  USEL UR7, URZ, 0x1, UP0 ;  /* 0x000000013f077887 */ /* 0x000fcc0008000000 */
[----:B------:R-:W-:Y:S01]  /*d950*/  ISETP.NE.AND P0, PT, RZ, UR7, PT ;  /* 0x00000007ff007c0c */ /* 0x000fe2000bf05270 */
[----:B--2---:R-:W-:-:S06]  /*d960*/  WARPGROUP.ARRIVE ;  /* 0x00000000000079c5 */ /* 0x004fcc0000000000 */
[----:B------:R-:W-:Y:S03]  /*d970*/  QGMMA.64x256x32.F32.E5M2.E5M2 R24, gdesc[UR16], R24, gsb0 ;  /* 0x03e00000101879f3 */ /* 0x000fe60008003818 */
[----:B------:R-:W-:-:S03]  /*d980*/  WARPGROUP.DEPBAR.LE gsb0, 0x0 ;  /* 0x00008000000079c5 */ /* 0x000fc60000010000 */
[----:B0-----:R-:W-:Y:S05]  /*d990*/  @!P0 BRA `(.L_x_24) ;  /* 0x0000003800fc8947 */ /* 0x001fea0003800000 */
[----:B-----5:R0:W-:Y:S04]  /*d9a0*/  STL [R1+0x690], R225 ;  /* 0x000690e101007387 */ /* 0x0201e80000100800 */
[----:B------:R1:W-:Y:S01]  /*d9b0*/  STL [R1+0x68c], R226 ;  /* 0x00068ce201007387 */ /* 0x0003e20000100800 */
[----:B0-----:R-:W-:-:S03]  /*d9c0*/  IMAD.MOV.U32 R225, RZ, RZ, R0 ;  /* 0x000000ffffe17224 */ /* 0x001fc600078e0000 */
[----:B-1----:R-:W2:Y:S04]  /*d9d0*/  LDL R226, [R1+0x4] ;  /* 0x0000040001e27983 */ /* 0x002ea80000100800 */
[----:B------:R0:W-:Y:S04]  /*d9e0*/  STL [R1+0x688], R227 ;  /* 0x000688e301007387 */ /* 0x0001e80000100800 */
[----:B0-----:R-:W3:Y:S04]  /*d9f0*/  LDL R227, [R1+0x8] ;  /* 0x0000080001e37983 */ /* 0x001ee80000100800 */
[----:B------:R0:W-:Y:S04]  /*da00*/  STL [R1+0x684], R228 ;  /* 0x000684e401007387 */ /* 0x0001e80000100800 */
[----:B0-----:R-:W4:Y:S04]  /*da10*/  LDL R228, [R1+0xc] ;  /* 0x00000c0001e47983 */ /* 0x001f280000100800 */
        /* <DEDUP_REMOVED lines=211> */
[----:B0-----:R-:W4:Y:S04]  /*e750*/  LDL.LU R122, [R1+0x200] ;  /* 0x00020000017a7983 */ /* 0x001f280000300800 */
        /* <DEDUP_REMOVED lines=10> */
[----:B------:R-:W4:Y:S04]  /*e800*/  LDL.LU R0, [R1+0x22c] ;  /* 0x00022c0001007983 */ /* 0x000f280000300800 */
        /* <DEDUP_REMOVED lines=37> */
[----:B0-----:R-:W4:Y:S04]  /*ea60*/  LDL.LU R146, [R1+0x210] ;  /* 0x0002100001927983 */ /* 0x001f280000300800 */
[----:B------:R0:W-:Y:S01]  /*ea70*/  STL [R1+0x478], R147 ;  /* 0x0004789301007387 */ /* 0x0001e20000100800 */
[----:B------:R-:W-:-:S03]  /*ea80*/  FADD R2, R225, R2 ;  /* 0x00000002e1027221 */ /* 0x000fc60000000000 */
[----:B0-----:R-:W4:Y:S04]  /*ea90*/  LDL R147, [R1+0x1f8] ;  /* 0x0001f80001937983 */ /* 0x001f280000100800 */
[----:B------:R0:W-:Y:S01]  /*eaa0*/  STL [R1+0x474], R148 ;  /* 0x0004749401007387 */ /* 0x0001e20000100800 */
[----:B--2---:R-:W-:-:S01]  /*eab0*/  FADD R3, R226, R3 ;  /* 0x00000003e2037221 */ /* 0x004fc20000000000 */
[----:B---3--:R-:W-:Y:S02]  /*eac0*/  FADD R4, R227, R4 ;  /* 0x00000004e3047221 */ /* 0x008fe40000000000 */
[----:B0-----:R-:W2:Y:S04]  /*ead0*/  LDL R148, [R1+0x1c0] ;  /* 0x0001c00001947983 */ /* 0x001ea80000100800 */
[----:B------:R0:W-:Y:S01]  /*eae0*/  STL [R1+0x470], R149 ;  /* 0x0004709501007387 */ /* 0x0001e20000100800 */
[----:B----4-:R-:W-:-:S01]  /*eaf0*/  FADD R5, R228, R5 ;  /* 0x00000005e4057221 */ /* 0x010fc20000000000 */
[----:B------:R-:W-:-:S02]  /*eb00*/  FADD R6, R229, R6 ;  /* 0x00000006e5067221 */ /* 0x000fc40000000000 */
[----:B0-----:R-:W3:Y:S04]  /*eb10*/  LDL R149, [R1+0x1f4] ;  /* 0x0001f40001957983 */ /* 0x001ee80000100800 */
[----:B------:R0:W-:Y:S01]  /*eb20*/  STL [R1+0x46c], R150 ;  /* 0x00046c9601007387 */ /* 0x0001e20000100800 */
[----:B------:R-:W-:-:S01]  /*eb30*/  FADD R7, R230, R7 ;  /* 0x00000007e6077221 */ /* 0x000fc20000000000 */
[----:B------:R-:W-:Y:S02]  /*eb40*/  FADD R8, R231, R8 ;  /* 0x00000008e7087221 */ /* 0x000fe40000000000 */
[----:B0-----:R-:W4:Y:S04]  /*eb50*/  LDL.LU R150, [R1+0x20c] ;  /* 0x00020c0001967983 */ /* 0x001f280000300800 */
[----:B------:R0:W-:Y:S01]  /*eb60*/  STL [R1+0x468], R151 ;  /* 0x0004689701007387 */ /* 0x0001e20000100800 */
[----:B------:R-:W-:-:S01]  /*eb70*/  FADD R9, R232, R9 ;  /* 0x00000009e8097221 */ /* 0x000fc20000000000 */
[----:B------:R-:W-:-:S02]  /*eb80*/  FADD R10, R233, R10 ;  /* 0x0000000ae90a7221 */ /* 0x000fc40000000000 */
[----:B0-----:R-:W3:Y:S04]  /*eb90*/  LDL R151, [R1+0x1f0] ;  /* 0x0001f00001977983 */ /* 0x001ee80000100800 */
[----:B------:R-:W2:Y:S04]  /*eba0*/  LDL.LU R225, [R1+0x690] ;  /* 0x0006900001e17983 */ /* 0x000ea80000300800 */
[----:B------:R-:W4:Y:S04]  /*ebb0*/  LDL.LU R226, [R1+0x68c] ;  /* 0x00068c0001e27983 */ /* 0x000f280000300800 */
[----:B------:R-:W3:Y:S04]  /*ebc0*/  LDL.LU R227, [R1+0x688] ;  /* 0x0006880001e37983 */ /* 0x000ee80000300800 */
[----:B------:R-:W3:Y:S04]  /*ebd0*/  LDL.LU R228, [R1+0x684] ;  /* 0x0006840001e47983 */ /* 0x000ee80000300800 */
[----:B------:R-:W3:Y:S01]  /*ebe0*/  LDL.LU R229, [R1+0x680] ;  /* 0x0006800001e57983 */ /* 0x000ee20000300800 */
[----:B------:R-:W-:-:S03]  /*ebf0*/  FADD R11, R234, R11 ;  /* 0x0000000bea0b7221 */ /* 0x000fc60000000000 */
[----:B------:R-:W3:Y:S01]  /*ec00*/  LDL.LU R230, [R1+0x67c] ;  /* 0x00067c0001e67983 */ /* 0x000ee20000300800 */
[----:B------:R-:W-:-:S03]  /*ec10*/  FADD R12, R235, R12 ;  /* 0x0000000ceb0c7221 */ /* 0x000fc60000000000 */
[----:B------:R-:W3:Y:S04]  /*ec20*/  LDL.LU R231, [R1+0x678] ;  /* 0x0006780001e77983 */ /* 0x000ee80000300800 */
[----:B------:R-:W3:Y:S04]  /*ec30*/  LDL.LU R232, [R1+0x674] ;  /* 0x0006740001e87983 */ /* 0x000ee80000300800 */
[----:B------:R-:W3:Y:S04]  /*ec40*/  LDL.LU R233, [R1+0x670] ;  /* 0x0006700001e97983 */ /* 0x000ee80000300800 */
[----:B------:R-:W3:Y:S04]  /*ec50*/  LDL.LU R234, [R1+0x66c] ;  /* 0x00066c0001ea7983 */ /* 0x000ee80000300800 */
[----:B------:R-:W3:Y:S01]  /*ec60*/  LDL.LU R235, [R1+0x668] ;  /* 0x0006680001eb7983 */ /* 0x000ee20000300800 */
[----:B------:R-:W-:-:S01]  /*ec70*/  FADD R13, R24, R13 ;  /* 0x0000000d180d7221 */ /* 0x000fc20000000000 */
[----:B------:R-:W-:Y:S01]  /*ec80*/  FADD R14, R25, R14 ;  /* 0x0000000e190e7221 */ /* 0x000fe20000000000 */
[----:B------:R-:W-:-:S01]  /*ec90*/  FADD R15, R26, R15 ;  /* 0x0000000f1a0f7221 */ /* 0x000fc20000000000 */
[----:B------:R-:W3:Y:S01]  /*eca0*/  LDL.LU R24, [R1+0x664] ;  /* 0x0006640001187983 */ /* 0x000ee20000300800 */
[----:B------:R-:W-:-:S01]  /*ecb0*/  FADD R16, R27, R16 ;  /* 0x000000101b107221 */ /* 0x000fc20000000000 */
[----:B------:R-:W-:-:S02]  /*ecc0*/  FADD R17, R28, R17 ;  /* 0x000000111c117221 */ /* 0x000fc40000000000 */
[----:B------:R-:W3:Y:S01]  /*ecd0*/  LDL.LU R25, [R1+0x660] ;  /* 0x0006600001197983 */ /* 0x000ee20000300800 */
[----:B------:R-:W-:-:S03]  /*ece0*/  FADD R18, R29, R18 ;  /* 0x000000121d127221 */ /* 0x000fc60000000000 */
        /* <DEDUP_REMOVED lines=157> */
[----:B--2---:R-:W-:-:S03]  /*f6c0*/  FADD R225, R108, R225 ;  /* 0x000000e16ce17221 */ /* 0x004fc60000000000 */
[----:B------:R-:W2:Y:S01]  /*f6d0*/  LDL.LU R105, [R1+0x520] ;  /* 0x0005200001697983 */ /* 0x000ea20000300800 */
[----:B----4-:R-:W-:-:S03]  /*f6e0*/  FADD R226, R109, R226 ;  /* 0x000000e26de27221 */ /* 0x010fc60000000000 */
[----:B------:R-:W4:Y:S01]  /*f6f0*/  LDL.LU R106, [R1+0x51c] ;  /* 0x00051c00016a7983 */ /* 0x000f220000300800 */
[----:B---3--:R-:W-:-:S03]  /*f700*/  FADD R227, R110, R227 ;  /* 0x000000e36ee37221 */ /* 0x008fc60000000000 */
        /* <DEDUP_REMOVED lines=15> */
[----:B------:R-:W-:-:S01]  /*f800*/  FADD R235, R118, R235 ;  /* 0x000000eb76eb7221 */ /* 0x000fc20000000000 */
[----:B------:R-:W-:Y:S02]  /*f810*/  FADD R122, R121, R122 ;  /* 0x0000007a797a7221 */ /* 0x000fe40000000000 */
[----:B------:R-:W3:Y:S01]  /*f820*/  LDL.LU R115, [R1+0x4f8] ;  /* 0x0004f80001737983 */ /* 0x000ee20000300800 */
[----:B------:R-:W-:-:S03]  /*f830*/  FADD R236, R119, R236 ;  /* 0x000000ec77ec7221 */ /* 0x000fc60000000000 */
[----:B------:R-:W3:Y:S01]  /*f840*/  LDL.LU R116, [R1+0x4f4] ;  /* 0x0004f40001747983 */ /* 0x000ee20000300800 */
[----:B------:R-:W-:-:S03]  /*f850*/  FADD R237, R120, R237 ;  /* 0x000000ed78ed7221 */ /* 0x000fc60000000000 */
[----:B------:R-:W3:Y:S01]  /*f860*/  LDL.LU R117, [R1+0x4f0] ;  /* 0x0004f00001757983 */ /* 0x000ee20000300800 */
[----:B------:R-:W-:-:S03]  /*f870*/  FADD R124, R123, R124 ;  /* 0x0000007c7b7c7221 */ /* 0x000fc60000000000 */
[----:B------:R-:W3:Y:S04]  /*f880*/  LDL.LU R118, [R1+0x4ec] ;  /* 0x0004ec0001767983 */ /* 0x000ee80000300800 */
[----:B------:R-:W3:Y:S01]  /*f890*/  LDL.LU R119, [R1+0x4e8] ;  /* 0x0004e80001777983 */ /* 0x000ee20000300800 */
[----:B------:R-:W-:-:S03]  /*f8a0*/  FADD R126, R125, R126 ;  /* 0x0000007e7d7e7221 */ /* 0x000fc60000000000 */
[----:B------:R-:W3:Y:S04]  /*f8b0*/  LDL.LU R120, [R1+0x4e4] ;  /* 0x0004e40001787983 */ /* 0x000ee80000300800 */
[----:B------:R-:W3:Y:S04]  /*f8c0*/  LDL.LU R121, [R1+0x4e0] ;  /* 0x0004e00001797983 */ /* 0x000ee80000300800 */
[----:B------:R0:W-:Y:S01]  /*f8d0*/  STL [R1+0x200], R122 ;  /* 0x0002007a01007387 */ /* 0x0001e20000100800 */
[----:B------:R-:W-:-:S01]  /*f8e0*/  FADD R150, R127, R150 ;  /* 0x000000967f967221 */ /* 0x000fc20000000000 */
[----:B------:R-:W-:Y:S01]  /*f8f0*/  FADD R146, R148, R146 ;  /* 0x0000009294927221 */ /* 0x000fe20000000000 */
[----:B------:R-:W-:-:S01]  /*f900*/  FADD R143, R144, R143 ;  /* 0x0000008f908f7221 */ /* 0x000fc20000000000 */
[----:B------:R-:W-:Y:S01]  /*f910*/  FADD R141, R142, R141 ;  /* 0x0000008d8e8d7221 */ /* 0x000fe20000000000 */
[----:B0-----:R-:W3:Y:S04]  /*f920*/  LDL.LU R122, [R1+0x4dc] ;  /* 0x0004dc00017a7983 */ /* 0x001ee80000300800 */
[----:B------:R-:W3:Y:S04]  /*f930*/  LDL.LU R123, [R1+0x4d8] ;  /* 0x0004d800017b7983 */ /* 0x000ee80000300800 */
[----:B------:R0:W-:Y:S01]  /*f940*/  STL [R1+0x204], R124 ;  /* 0x0002047c01007387 */ /* 0x0001e20000100800 */
[----:B------:R-:W-:-:S01]  /*f950*/  FADD R139, R140, R139 ;  /* 0x0000008b8c8b7221 */ /* 0x000fc20000000000 */
[----:B------:R-:W-:Y:S01]  /*f960*/  FADD R137, R138, R137 ;  /* 0x000000898a897221 */ /* 0x000fe20000000000 */
[----:B------:R-:W-:-:S01]  /*f970*/  FADD R135, R136, R135 ;  /* 0x0000008788877221 */ /* 0x000fc20000000000 */
[----:B0-----:R-:W3:Y:S04]  /*f980*/  LDL.LU R124, [R1+0x4d4] ;  /* 0x0004d400017c7983 */ /* 0x001ee80000300800 */
[----:B------:R-:W3:Y:S04]  /*f990*/  LDL.LU R125, [R1+0x4d0] ;  /* 0x0004d000017d7983 */ /* 0x000ee80000300800 */
[----:B------:R0:W-:Y:S01]  /*f9a0*/  STL [R1+0x208], R126 ;  /* 0x0002087e01007387 */ /* 0x0001e20000100800 */
[----:B------:R-:W-:-:S01]  /*f9b0*/  FADD R131, R133, R131 ;  /* 0x0000008385837221 */ /* 0x000fc20000000000 */
[----:B------:R-:W-:-:S02]  /*f9c0*/  FADD R0, R129, R0 ;  /* 0x0000000081007221 */ /* 0x000fc40000000000 */
[----:B0-----:R-:W3:Y:S04]  /*f9d0*/  LDL.LU R126, [R1+0x4cc] ;  /* 0x0004cc00017e7983 */ /* 0x001ee80000300800 */
[----:B------:R-:W3:Y:S04]  /*f9e0*/  LDL.LU R127, [R1+0x4c8] ;  /* 0x0004c800017f7983 */ /* 0x000ee80000300800 */
[----:B------:R-:W-:Y:S04]  /*f9f0*/  STL [R1+0x20c], R150 ;  /* 0x00020c9601007387 */ /* 0x000fe80000100800 */
[----:B------:R-:W-:Y:S04]  /*fa00*/  STL [R1+0x210], R146 ;  /* 0x0002109201007387 */ /* 0x000fe80000100800 */
[----:B------:R-:W-:Y:S04]  /*fa10*/  STL [R1+0x214], R143 ;  /* 0x0002148f01007387 */ /* 0x000fe80000100800 */
[----:B------:R-:W-:Y:S04]  /*fa20*/  STL [R1+0x218], R141 ;  /* 0x0002188d01007387 */ /* 0x000fe80000100800 */
[----:B------:R-:W-:Y:S04]  /*fa30*/  STL [R1+0x21c], R139 ;  /* 0x00021c8b01007387 */ /* 0x000fe80000100800 */
[----:B------:R-:W-:Y:S04]  /*fa40*/  STL [R1+0x220], R137 ;  /* 0x0002208901007387 */ /* 0x000fe80000100800 */
[----:B------:R-:W2:Y:S04]  /*fa50*/  LDL.LU R129, [R1+0x230] ;  /* 0x0002300001817983 */ /* 0x000ea80000300800 */
[----:B------:R-:W-:Y:S04]  /*fa60*/  STL [R1+0x224], R135 ;  /* 0x0002248701007387 */ /* 0x000fe80000100800 */
[----:B------:R0:W-:Y:S04]  /*fa70*/  STL [R1+0x228], R131 ;  /* 0x0002288301007387 */ /* 0x0001e80000100800 */
[----:B0-----:R-:W4:Y:S04]  /*fa80*/  LDL.LU R131, [R1+0x234] ;  /* 0x0002340001837983 */ /* 0x001f280000300800 */
[----:B------:R-:W3:Y:S04]  /*fa90*/  LDL.LU R133, [R1+0x238] ;  /* 0x0002380001857983 */ /* 0x000ee80000300800 */
[----:B------:R0:W-:Y:S04]  /*faa0*/  STL [R1+0x22c], R0 ;  /* 0x00022c0001007387 */ /* 0x0001e80000100800 */
        /* <DEDUP_REMOVED lines=13> */
[----:B0-----:R-:W3:Y:S01]  /*fb80*/  LDL.LU R0, [R1+0x270] ;  /* 0x0002700001007983 */ /* 0x001ee20000300800 */
[----:B--2---:R-:W-:-:S03]  /*fb90*/  FADD R129, R128, R129 ;  /* 0x0000008180817221 */ /* 0x004fc60000000000 */
[----:B------:R-:W2:Y:S04]  /*fba0*/  LDL.LU R128, [R1+0x4c4] ;  /* 0x0004c40001807983 */ /* 0x000ea80000300800 */
[----:B------:R0:W-:Y:S04]  /*fbb0*/  STL [R1+0x230], R129 ;  /* 0x0002308101007387 */ /* 0x0001e80000100800 */
[----:B0-----:R-:W2:Y:S01]  /*fbc0*/  LDL.LU R129, [R1+0x4c0] ;  /* 0x0004c00001817983 */ /* 0x001ea20000300800 */
[----:B----4-:R-:W-:-:S03]  /*fbd0*/  FADD R131, R130, R131 ;  /* 0x0000008382837221 */ /* 0x010fc60000000000 */
[----:B------:R-:W4:Y:S01]  /*fbe0*/  LDL.LU R130, [R1+0x4bc] ;  /* 0x0004bc0001827983 */ /* 0x000f220000300800 */
[----:B---3--:R-:W-:-:S03]  /*fbf0*/  FADD R133, R132, R133 ;  /* 0x0000008584857221 */ /* 0x008fc60000000000 */
[----:B------:R0:W-:Y:S01]  /*fc00*/  STL [R1+0x234], R131 ;  /* 0x0002348301007387 */ /* 0x0001e20000100800 */
[----:B------:R-:W-:-:S03]  /*fc10*/  FADD R135, R134, R135 ;  /* 0x0000008786877221 */ /* 0x000fc60000000000 */
[----:B0-----:R-:W3:Y:S01]  /*fc20*/  LDL.LU R131, [R1+0x4b8] ;  /* 0x0004b80001837983 */ /* 0x001ee20000300800 */
[----:B------:R-:W-:-:S03]  /*fc30*/  FADD R150, R151, R150 ;  /* 0x0000009697967221 */ /* 0x000fc60000000000 */
[----:B------:R-:W3:Y:S01]  /*fc40*/  LDL.LU R132, [R1+0x4b4] ;  /* 0x0004b40001847983 */ /* 0x000ee20000300800 */
[----:B------:R-:W-:-:S03]  /*fc50*/  FADD R148, R149, R148 ;  /* 0x0000009495947221 */ /* 0x000fc60000000000 */
[----:B------:R0:W-:Y:S01]  /*fc60*/  STL [R1+0x238], R133 ;  /* 0x0002388501007387 */ /* 0x0001e20000100800 */
[----:B------:R-:W-:-:S01]  /*fc70*/  FADD R146, R147, R146 ;  /* 0x0000009293927221 */ /* 0x000fc20000000000 */
[----:B------:R-:W-:Y:S02]  /*fc80*/  FADD R144, R145, R144 ;  /* 0x0000009091907221 */ /* 0x000fe40000000000 */
[----:B0-----:R-:W3:Y:S01]  /*fc90*/  LDL.LU R133, [R1+0x4b0] ;  /* 0x0004b00001857983 */ /* 0x001ee20000300800 */
[----:B------:R-:W-:-:S03]  /*fca0*/  FADD R143, R24, R143 ;  /* 0x0000008f188f7221 */ /* 0x000fc60000000000 */
[----:B------:R-:W3:Y:S01]  /*fcb0*/  LDL.LU R134, [R1+0x4ac] ;  /* 0x0004ac0001867983 */ /* 0x000ee20000300800 */
[----:B------:R-:W-:-:S03]  /*fcc0*/  FADD R142, R25, R142 ;  /* 0x0000008e198e7221 */ /* 0x000fc60000000000 */
[----:B------:R0:W-:Y:S01]  /*fcd0*/  STL [R1+0x23c], R135 ;  /* 0x00023c8701007387 */ /* 0x0001e20000100800 */
[----:B------:R-:W-:-:S01]  /*fce0*/  FADD R141, R26, R141 ;  /* 0x0000008d1a8d7221 */ /* 0x000fc20000000000 */
[----:B------:R-:W-:Y:S01]  /*fcf0*/  FADD R140, R27, R140 ;  /* 0x0000008c1b8c7221 */ /* 0x000fe20000000000 */
[----:B------:R-:W-:-:S01]  /*fd00*/  FADD R139, R28, R139 ;  /* 0x0000008b1c8b7221 */ /* 0x000fc20000000000 */
[----:B0-----:R-:W3:Y:S01]  /*fd10*/  LDL.LU R135, [R1+0x4a8] ;  /* 0x0004a80001877983 */ /* 0x001ee20000300800 */
[----:B------:R-:W-:-:S03]  /*fd20*/  FADD R138, R29, R138 ;  /* 0x0000008a1d8a7221 */ /* 0x000fc60000000000 */
[----:B------:R0:W-:Y:S01]  /*fd30*/  STL [R1+0x240], R150 ;  /* 0x0002409601007387 */ /* 0x0001e20000100800 */
[----:B------:R-:W-:-:S03]  /*fd40*/  FADD R137, R30, R137 ;  /* 0x000000891e897221 */ /* 0x000fc60000000000 */
[----:B------:R1:W-:Y:S01]  /*fd50*/  STL [R1+0x244], R148 ;  /* 0x0002449401007387 */ /* 0x0003e20000100800 */
[----:B------:R-:W-:-:S03]  /*fd60*/  FADD R136, R31, R136 ;  /* 0x000000881f887221 */ /* 0x000fc60000000000 */
[----:B------:R1:W-:Y:S01]  /*fd70*/  STL [R1+0x248], R146 ;  /* 0x0002489201007387 */ /* 0x0003e20000100800 */
[----:B------:R-:W-:-:S03]  /*fd80*/  FADD R0, R32, R0 ;  /* 0x0000000020007221 */ /* 0x000fc60000000000 */
[----:B------:R1:W-:Y:S04]  /*fd90*/  STL [R1+0x24c], R144 ;  /* 0x00024c9001007387 */ /* 0x0003e80000100800 */
[----:B------:R1:W-:Y:S04]  /*fda0*/  STL [R1+0x250], R143 ;  /* 0x0002508f01007387 */ /* 0x0003e80000100800 */
[----:B------:R1:W-:Y:S04]  /*fdb0*/  STL [R1+0x254], R142 ;  /* 0x0002548e01007387 */ /* 0x0003e80000100800 */
[----:B------:R1:W-:Y:S04]  /*fdc0*/  STL [R1+0x258], R141 ;  /* 0x0002588d01007387 */ /* 0x0003e80000100800 */
[----:B------:R1:W-:Y:S04]  /*fdd0*/  STL [R1+0x25c], R140 ;  /* 0x00025c8c01007387 */ /* 0x0003e80000100800 */
[----:B------:R1:W-:Y:S04]  /*fde0*/  STL [R1+0x260], R139 ;  /* 0x0002608b01007387 */ /* 0x0003e80000100800 */
[----:B------:R1:W-:Y:S04]  /*fdf0*/  STL [R1+0x264], R138 ;  /* 0x0002648a01007387 */ /* 0x0003e80000100800 */
[----:B------:R-:W2:Y:S04]  /*fe00*/  LDL.LU R151, [R1+0x274] ;  /* 0x0002740001977983 */ /* 0x000ea80000300800 */
[----:B------:R1:W-:Y:S04]  /*fe10*/  STL [R1+0x268], R137 ;  /* 0x0002688901007387 */ /* 0x0003e80000100800 */
[----:B0-----:R-:W4:Y:S04]  /*fe20*/  LDL.LU R150, [R1+0x278] ;  /* 0x0002780001967983 */ /* 0x001f280000300800 */
[----:B------:R0:W-:Y:S04]  /*fe30*/  STL [R1+0x26c], R136 ;  /* 0x00026c8801007387 */ /* 0x0001e80000100800 */
[----:B------:R-:W3:Y:S04]  /*fe40*/  LDL.LU R149, [R1+0x27c] ;  /* 0x00027c0001957983 */ /* 0x000ee80000300800 */
[----:B------:R0:W-:Y:S04]  /*fe50*/  STL [R1+0x270], R0 ;  /* 0x0002700001007387 */ /* 0x0001e80000100800 */
[----:B-1----:R-:W3:Y:S04]  /*fe60*/  LDL.LU R148, [R1+0x280] ;  /* 0x0002800001947983 */ /* 0x002ee80000300800 */
        /* <DEDUP_REMOVED lines=11> */
[----:B0-----:R-:W3:Y:S04]  /*ff20*/  LDL.LU R136, [R1+0x2b0] ;  /* 0x0002b00001887983 */ /* 0x001ee80000300800 */
[----:B------:R-:W3:Y:S01]  /*ff30*/  LDL.LU R0, [R1+0x2b4] ;  /* 0x0002b40001007983 */ /* 0x000ee20000300800 */
[----:B--2---:R-:W-:-:S05]  /*ff40*/  FADD R151, R33, R151 ;  /* 0x0000009721977221 */ /* 0x004fca0000000000 */
[----:B------:R0:W-:Y:S01]  /*ff50*/  STL [R1+0x274], R151 ;  /* 0x0002749701007387 */ /* 0x0001e20000100800 */
[----:B----4-:R-:W-:-:S05]  /*ff60*/  FADD R150, R34, R150 ;  /* 0x0000009622967221 */ /* 0x010fca0000000000 */
[----:B------:R1:W-:Y:S01]  /*ff70*/  STL [R1+0x278], R150 ;  /* 0x0002789601007387 */ /* 0x0003e20000100800 */
[----:B---3--:R-:W-:-:S05]  /*ff80*/  FADD R149, R35, R149 ;  /* 0x0000009523957221 */ /* 0x008fca0000000000 */
[----:B------:R2:W-:Y:S01]  /*ff90*/  STL [R1+0x27c], R149 ;  /* 0x00027c9501007387 */ /* 0x0005e20000100800 */
[----:B------:R-:W-:-:S01]  /*ffa0*/  FADD R148, R36, R148 ;  /* 0x0000009424947221 */ /* 0x000fc20000000000 */
[----:B------:R-:W-:-:S04]  /*ffb0*/  FADD R147, R37, R147 ;  /* 0x0000009325937221 */ /* 0x000fc80000000000 */
[----:B------:R3:W-:Y:S01]  /*ffc0*/  STL [R1+0x280], R148 ;  /* 0x0002809401007387 */ /* 0x0007e20000100800 */
[----:B------:R-:W-:-:S03]  /*ffd0*/  FADD R146, R38, R146 ;  /* 0x0000009226927221 */ /* 0x000fc60000000000 */
        /* <DEDUP_REMOVED lines=20> */
[----:B0-----:R-:W4:Y:S01]  /*10120*/  LDL.LU R151, [R1+0x2b8] ;  /* 0x0002b80001977983 */ /* 0x001f220000300800 */
[----:B------:R-:W-:-:S03]  /*10130*/  FADD R0, R49, R0 ;  /* 0x0000000031007221 */ /* 0x000fc60000000000 */
[----:B------:R0:W-:Y:S04]  /*10140*/  STL [R1+0x2ac], R137 ;  /* 0x0002ac8901007387 */ /* 0x0001e80000100800 */
[----:B-1----:R-:W4:Y:S04]  /*10150*/  LDL.LU R150, [R1+0x2bc] ;  /* 0x0002bc0001967983 */ /* 0x002f280000300800 */
[----:B------:R1:W-:Y:S04]  /*10160*/  STL [R1+0x2b0], R136 ;  /* 0x0002b08801007387 */ /* 0x0003e80000100800 */
[----:B--2---:R-:W2:Y:S04]  /*10170*/  LDL.LU R149, [R1+0x2c0] ;  /* 0x0002c00001957983 */ /* 0x004ea80000300800 */
[----:B------:R1:W-:Y:S04]  /*10180*/  STL [R1+0x2b4], R0 ;  /* 0x0002b40001007387 */ /* 0x0003e80000100800 */
[----:B---3--:R-:W3:Y:S04]  /*10190*/  LDL.LU R148, [R1+0x2c4] ;  /* 0x0002c40001947983 */ /* 0x008ee80000300800 */
[----:B----4-:R-:W4:Y:S04]  /*101a0*/  LDL.LU R147, [R1+0x2c8] ;  /* 0x0002c80001937983 */ /* 0x010f280000300800 */
[----:B------:R-:W4:Y:S04]  /*101b0*/  LDL.LU R146, [R1+0x2cc] ;  /* 0x0002cc0001927983 */ /* 0x000f280000300800 */
        /* <DEDUP_REMOVED lines=8> */
[----:B0-----:R-:W4:Y:S04]  /*10240*/  LDL.LU R137, [R1+0x2f0] ;  /* 0x0002f00001897983 */ /* 0x001f280000300800 */
[----:B-1----:R-:W4:Y:S04]  /*10250*/  LDL.LU R136, [R1+0x2f4] ;  /* 0x0002f40001887983 */ /* 0x002f280000300800 */
[----:B------:R-:W4:Y:S01]  /*10260*/  LDL.LU R0, [R1+0x2f8] ;  /* 0x0002f80001007983 */ /* 0x000f220000300800 */
[----:B------:R-:W-:-:S01]  /*10270*/  FADD R151, R50, R151 ;  /* 0x0000009732977221 */ /* 0x000fc20000000000 */
[----:B------:R-:W-:-:S04]  /*10280*/  FADD R150, R51, R150 ;  /* 0x0000009633967221 */ /* 0x000fc80000000000 */
[----:B------:R0:W-:Y:S01]  /*10290*/  STL [R1+0x2b8], R151 ;  /* 0x0002b89701007387 */ /* 0x0001e20000100800 */
[----:B--2---:R-:W-:-:S03]  /*102a0*/  FADD R149, R52, R149 ;  /* 0x0000009534957221 */ /* 0x004fc60000000000 */
[----:B------:R1:W-:Y:S01]  /*102b0*/  STL [R1+0x2bc], R150 ;  /* 0x0002bc9601007387 */ /* 0x0003e20000100800 */
[----:B---3--:R-:W-:-:S03]  /*102c0*/  FADD R148, R53, R148 ;  /* 0x0000009435947221 */ /* 0x008fc60000000000 */
[----:B------:R2:W-:Y:S01]  /*102d0*/  STL [R1+0x2c0], R149 ;  /* 0x0002c09501007387 */ /* 0x0005e20000100800 */
[----:B----4-:R-:W-:-:S03]  /*102e0*/  FADD R147, R54, R147 ;  /* 0x0000009336937221 */ /* 0x010fc60000000000 */
        /* <DEDUP_REMOVED lines=198> */
[----:B------:R-:W-:Y:S01]  /*10f50*/  STL [R1+0x3c8], R151 ;  /* 0x0003c89701007387 */ /* 0x000fe20000100800 */
[----:B--2---:R-:W-:-:S03]  /*10f60*/  FADD R149, R120, R149 ;  /* 0x0000009578957221 */ /* 0x004fc60000000000 */
[----:B------:R-:W-:Y:S01]  /*10f70*/  STL [R1+0x3cc], R150 ;  /* 0x0003cc9601007387 */ /* 0x000fe20000100800 */
[----:B---3--:R-:W-:-:S03]  /*10f80*/  FADD R148, R121, R148 ;  /* 0x0000009479947221 */ /* 0x008fc60000000000 */
[----:B------:R-:W-:Y:S01]  /*10f90*/  STL [R1+0x3d0], R149 ;  /* 0x0003d09501007387 */ /* 0x000fe20000100800 */
[----:B----4-:R-:W-:-:S03]  /*10fa0*/  FADD R147, R122, R147 ;  /* 0x000000937a937221 */ /* 0x010fc60000000000 */
[----:B------:R-:W-:Y:S01]  /*10fb0*/  STL [R1+0x3d4], R148 ;  /* 0x0003d49401007387 */ /* 0x000fe20000100800 */
[----:B------:R-:W-:-:S03]  /*10fc0*/  FADD R146, R123, R146 ;  /* 0x000000927b927221 */ /* 0x000fc60000000000 */
        /* <DEDUP_REMOVED lines=17> */
[----:B------:R-:W-:-:S01]  /*110e0*/  FADD R137, R132, R137 ;  /* 0x0000008984897221 */ /* 0x000fc20000000000 */
[----:B------:R-:W-:Y:S02]  /*110f0*/  FADD R136, R133, R136 ;  /* 0x0000008885887221 */ /* 0x000fe40000000000 */
[----:B------:R-:W-:Y:S04]  /*11100*/  STL [R1+0x3fc], R138 ;  /* 0x0003fc8a01007387 */ /* 0x000fe80000100800 */
[----:B------:R0:W-:Y:S04]  /*11110*/  STL [R1+0x404], R136 ;  /* 0x0004048801007387 */ /* 0x0001e80000100800 */
[----:B------:R1:W-:Y:S04]  /*11120*/  STL [R1+0x400], R137 ;  /* 0x0004008901007387 */ /* 0x0003e80000100800 */
[----:B0-----:R-:W2:Y:S01]  /*11130*/  LDL.LU R136, [R1+0x40c] ;  /* 0x00040c0001887983 */ /* 0x001ea20000300800 */
[----:B------:R-:W-:-:S03]  /*11140*/  FADD R0, R134, R0 ;  /* 0x0000000086007221 */ /* 0x000fc60000000000 */
[----:B-1----:R-:W3:Y:S04]  /*11150*/  LDL.LU R137, [R1+0x410] ;  /* 0x0004100001897983 */ /* 0x002ee80000300800 */
[----:B------:R-:W4:Y:S04]  /*11160*/  LDL.LU R138, [R1+0x414] ;  /* 0x00041400018a7983 */ /* 0x000f280000300800 */
[----:B------:R0:W-:Y:S04]  /*11170*/  STL [R1+0x408], R0 ;  /* 0x0004080001007387 */ /* 0x0001e80000100800 */
        /* <DEDUP_REMOVED lines=13> */
[----:B0-----:R-:W4:Y:S01]  /*11250*/  LDL.LU R0, [R1+0x44c] ;  /* 0x00044c0001007983 */ /* 0x001f220000300800 */
[----:B--2---:R-:W-:-:S05]  /*11260*/  FADD R136, R135, R136 ;  /* 0x0000008887887221 */ /* 0x004fca0000000000 */
[----:B------:R0:W-:Y:S04]  /*11270*/  STL [R1+0x40c], R136 ;  /* 0x00040c8801007387 */ /* 0x0001e80000100800 */
[----:B0-----:R-:W3:Y:S02]  /*11280*/  LDL.LU R136, [R1+0x4a4] ;  /* 0x0004a40001887983 */ /* 0x001ee40000300800 */
[----:B---3--:R-:W-:-:S05]  /*11290*/  FADD R137, R136, R137 ;  /* 0x0000008988897221 */ /* 0x008fca0000000000 */
[----:B------:R0:W-:Y:S04]  /*112a0*/  STL [R1+0x410], R137 ;  /* 0x0004108901007387 */ /* 0x0001e80000100800 */
[----:B0-----:R-:W4:Y:S02]  /*112b0*/  LDL.LU R137, [R1+0x4a0] ;  /* 0x0004a00001897983 */ /* 0x001f240000300800 */
[----:B----4-:R-:W-:-:S05]  /*112c0*/  FADD R138, R137, R138 ;  /* 0x0000008a898a7221 */ /* 0x010fca0000000000 */
[----:B------:R0:W-:Y:S04]  /*112d0*/  STL [R1+0x414], R138 ;  /* 0x0004148a01007387 */ /* 0x0001e80000100800 */
[----:B0-----:R-:W2:Y:S02]  /*112e0*/  LDL.LU R138, [R1+0x49c] ;  /* 0x00049c00018a7983 */ /* 0x001ea40000300800 */
[----:B--2---:R-:W-:-:S05]  /*112f0*/  FADD R139, R138, R139 ;  /* 0x0000008b8a8b7221 */ /* 0x004fca0000000000 */
        /* <DEDUP_REMOVED lines=37> */
[----:B0-----:R-:W2:Y:S01]  /*11550*/  LDL.LU R151, [R1+0x468] ;  /* 0x0004680001977983 */ /* 0x001ea20000300800 */
[----:B------:R-:W-:Y:S01]  /*11560*/  UMOV UR6, URZ ;  /* 0x0000003f00067c82 */ /* 0x000fe20008000000 */
[----:B--2---:R-:W-:-:S05]  /*11570*/  FADD R0, R0, R151 ;  /* 0x0000009700007221 */ /* 0x004fca0000000000 */
[----:B------:R0:W-:Y:S02]  /*11580*/  STL [R1+0x44c], R0 ;  /* 0x00044c0001007387 */ /* 0x0001e40000100800 */
.L_x_24:
[----:B------:R-:W-:Y:S05]  /*11590*/  @!P1 BRA `(.L_x_25) ;  /* 0x0000000000049947 */ /* 0x000fea0003800000 */
[----:B------:R-:W-:Y:S01]  /*115a0*/  BPT.TRAP 0x1 ;  /* 0x000000040000795c */ /* 0x000fe20000300000 */
.L_x_25:
[----:B------:R-:W-:Y:S02]  /*115b0*/  UISETP.GT.U32.AND UP0, UPT, UR13, 0x1, UPT ;  /* 0x000000010d00788c */ /* 0x000fe4000bf04070 */
[----:B------:R-:W-:-:S04]  /*115c0*/  ULEA UR8, UR25, UR12, 0x3 ;  /* 0x0000000c19087291 */ /* 0x000fc8000f8e183f */
[----:B------:R-:W-:Y:S01]  /*115d0*/  UIADD3 UR8, UR8, 0x10, URZ ;  /* 0x0000001008087890 */ /* 0x000fe2000fffe03f */
[----:B------:R-:W-:-:S03]  /*115e0*/  PLOP3.LUT P0, PT, PT, PT, UP0, 0x80, 0x0 ;  /* 0x000000000000781c */ /* 0x000fc60003f0f008 */
[----:B------:R-:W-:-:S09]  /*115f0*/  UPRMT UR8, URZ, 0x654, UR8 ;  /* 0x000006543f087896 */ /* 0x000fd20008000008 */
[----:B------:R-:W-:Y:S01]  /*11600*/  SYNCS.ARRIVE.TRANS64.RED.A1T0 RZ, [UR8], RZ ;  /* 0x000000ffffff79a7 */ /* 0x000fe20008100408 */
[----:B------:R-:W-:Y:S05]  /*11610*/  @P0 BRA `(.L_x_26) ;  /* 0x0000000000040947 */ /* 0x000fea0003800000 */
[----:B------:R-:W-:Y:S01]  /*11620*/  BPT.TRAP 0x1 ;  /* 0x000000040000795c */ /* 0x000fe20000300000 */
.L_x_26:
[----:B------:R-:W-:Y:S02]  /*11630*/  UISETP.GT.AND UP2, UPT, UR26, 0x1, UPT ;  /* 0x000000011a00788c */ /* 0x000fe4000bf44270 */
[----:B------:R-:W-:Y:S02]  /*11640*/  UIADD3 UR23, UR23, 0x1, URZ ;  /* 0x0000000117177890 */ /* 0x000fe4000fffe03f */
[----:B------:R-:W-:Y:S02]  /*11650*/  UIADD3 UR25, UR25, 0x1, URZ ;  /* 0x0000000119197890 */ /* 0x000fe4000fffe03f */
[----:B------:R-:W-:Y:S01]  /*11660*/  PLOP3.LUT P0, PT, PT, PT, UP2, 0x80, 0x0 ;  /* 0x000000000000781c */ /* 0x000fe20003f0f028 */
[----:B------:R-:W-:Y:S02]  /*11670*/  UISETP.NE.AND UP0, UPT, UR23, 0x2, UPT ;  /* 0x000000021700788c */ /* 0x000fe4000bf05270 */
[----:B------:R-:W-:Y:S02]  /*11680*/  UIADD3 UR16, UR26, -0x1, URZ ;  /* 0xffffffff1a107890 */ /* 0x000fe4000fffe03f */
[----:B------:R-:W-:-:S02]  /*11690*/  USEL UR8, URZ, 0x1, UP0 ;  /* 0x000000013f087887 */ /* 0x000fc40008000000 */
[----:B------:R-:W-:Y:S02]  /*116a0*/  UISETP.NE.AND UP1, UPT, UR25, 0x2, UPT ;  /* 0x000000021900788c */ /* 0x000fe4000bf25270 */
[----:B------:R-:W-:Y:S02]  /*116b0*/  ULOP3.LUT UR24, UR24, UR8, URZ, 0x3c, !UPT ;  /* 0x0000000818187292 */ /* 0x000fe4000f8e3c3f */
[----:B------:R-:W-:Y:S02]  /*116c0*/  USEL UR23, UR23, URZ, UP0 ;  /* 0x0000003f17177287 */ /* 0x000fe40008000000 */
[----:B------:R-:W-:Y:S01]  /*116d0*/  USEL UR25, UR25, URZ, UP1 ;  /* 0x0000003f19197287 */ /* 0x000fe20008800000 */
[----:B------:R-:W-:Y:S01]  /*116e0*/  UMOV UR8, 0x1 ;  /* 0x0000000100087882 */ /* 0x000fe20000000000 */
[----:B------:R-:W-:Y:S01]  /*116f0*/  UMOV UR26, UR16 ;  /* 0x00000010001a7c82 */ /* 0x000fe20008000000 */
[----:B------:R-:W-:Y:S09]  /*11700*/  @P0 BRA `(.L_x_27) ;  /* 0xffffff7400840947 */ /* 0x000ff2000383ffff */
.L_x_19:
[----:B------:R-:W-:-:S04]  /*11710*/  UISETP.NE.AND UP0, UPT, UR6, URZ, UPT ;  /* 0x0000003f0600728c */ /* 0x000fc8000bf05270 */
[----:B------:R-:W-:-:S06]  /*11720*/  USEL UR6, URZ, 0x1, !UP0 ;  /* 0x000000013f067887 */ /* 0x000fcc000c000000 */
[----:B------:R-:W-:-:S13]  /*11730*/  ISETP.NE.AND P0, PT, RZ, UR6, PT ;  /* 0x00000006ff007c0c */ /* 0x000fda000bf05270 */
[----:B------:R-:W-:Y:S05]  /*11740*/  @!P0 BRA `(.L_x_28) ;  /* 0x0000003800188947 */ /* 0x000fea0003800000 */
[----:B------:R1:W-:Y:S04]  /*11750*/  STL [R1+0x620], R41 ;  /* 0x0006202901007387 */ /* 0x0003e80000100800 */
[----:B-1----:R-:W3:Y:S04]  /*11760*/  LDL.LU R41, [R1] ;  /* 0x0000000001297983 */ /* 0x002ee80000300800 */
[----:B------:R1:W-:Y:S04]  /*11770*/  STL [R1+0x61c], R42 ;  /* 0x00061c2a01007387 */ /* 0x0003e80000100800 */
[----:B-1----:R-:W4:Y:S04]  /*11780*/  LDL.LU R42, [R1+0x4] ;  /* 0x00000400012a7983 */ /* 0x002f280000300800 */
[----:B------:R1:W-:Y:S04]  /*11790*/  STL [R1+0x618], R43 ;  /* 0x0006182b01007387 */ /* 0x0003e80000100800 */
[----:B-1----:R-:W2:Y:S04]  /*117a0*/  LDL.LU R43, [R1+0x8] ;  /* 0x00000800012b7983 */ /* 0x002ea80000300800 */
        /* <DEDUP_REMOVED lines=146> */
[----:B0-----:R-:W2:Y:S04]  /*120d0*/  LDL.LU R0, [R1+0x204] ;  /* 0x0002040001007983 */ /* 0x001ea80000300800 */
[----:B------:R0:W-:Y:S04]  /*120e0*/  STL [R1+0x4f0], R117 ;  /* 0x0004f07501007387 */ /* 0x0001e80000100800 */
        /* <DEDUP_REMOVED lines=68> */
[----:B0-----:R-:W2:Y:S01]  /*12530*/  LDL.LU R151, [R1+0x130] ;  /* 0x0001300001977983 */ /* 0x001ea20000300800 */
[----:B---3-5:R-:W-:Y:S01]  /*12540*/  FADD R2, R41, R2 ;  /* 0x0000000229027221 */ /* 0x028fe20000000000 */
[----:B----4-:R-:W-:Y:S01]  /*12550*/  FADD R3, R42, R3 ;  /* 0x000000032a037221 */ /* 0x010fe20000000000 */
[----:B--2---:R-:W-:Y:S01]  /*12560*/  FADD R4, R43, R4 ;  /* 0x000000042b047221 */ /* 0x004fe20000000000 */
[----:B------:R-:W2:Y:S01]  /*12570*/  LDL.LU R41, [R1+0x620] ;  /* 0x0006200001297983 */ /* 0x000ea20000300800 */
[----:B------:R-:W-:Y:S01]  /*12580*/  FADD R5, R44, R5 ;  /* 0x000000052c057221 */ /* 0x000fe20000000000 */
[----:B------:R-:W-:-:S02]  /*12590*/  FADD R6, R45, R6 ;  /* 0x000000062d067221 */ /* 0x000fc40000000000 */
[----:B------:R-:W3:Y:S01]  /*125a0*/  LDL.LU R42, [R1+0x61c] ;  /* 0x00061c00012a7983 */ /* 0x000ee20000300800 */
[----:B------:R-:W-:-:S03]  /*125b0*/  FADD R7, R46, R7 ;  /* 0x000000072e077221 */ /* 0x000fc60000000000 */
[----:B------:R-:W4:Y:S01]  /*125c0*/  LDL.LU R43, [R1+0x618] ;  /* 0x00061800012b7983 */ /* 0x000f220000300800 */
[----:B------:R-:W-:-:S03]  /*125d0*/  FADD R8, R47, R8 ;  /* 0x000000082f087221 */ /* 0x000fc60000000000 */
[----:B------:R-:W2:Y:S01]  /*125e0*/  LDL.LU R44, [R1+0x614] ;  /* 0x00061400012c7983 */ /* 0x000ea20000300800 */
[----:B------:R-:W-:-:S03]  /*125f0*/  FADD R9, R48, R9 ;  /* 0x0000000930097221 */ /* 0x000fc60000000000 */
        /* <DEDUP_REMOVED lines=133> */
[----:B------:R-:W-:Y:S01]  /*12e50*/  FADD R204, R115, R204 ;  /* 0x000000cc73cc7221 */ /* 0x000fe20000000000 */
[----:B------:R-:W-:Y:S02]  /*12e60*/  FADD R118, R119, R118 ;  /* 0x0000007677767221 */ /* 0x000fe40000000000 */
[----:B------:R-:W2:Y:S01]  /*12e70*/  LDL.LU R112, [R1+0x504] ;  /* 0x0005040001707983 */ /* 0x000ea20000300800 */
[----:B------:R-:W-:-:S03]  /*12e80*/  FADD R205, R116, R205 ;  /* 0x000000cd74cd7221 */ /* 0x000fc60000000000 */
[----:B------:R-:W2:Y:S01]  /*12e90*/  LDL.LU R113, [R1+0x500] ;  /* 0x0005000001717983 */ /* 0x000ea20000300800 */
[----:B------:R-:W-:-:S03]  /*12ea0*/  FADD R0, R117, R0 ;  /* 0x0000000075007221 */ /* 0x000fc60000000000 */
[----:B------:R-:W2:Y:S01]  /*12eb0*/  LDL.LU R114, [R1+0x4fc] ;  /* 0x0004fc0001727983 */ /* 0x000ea20000300800 */
[----:B------:R-:W-:-:S03]  /*12ec0*/  FADD R208, R149, R208 ;  /* 0x000000d095d07221 */ /* 0x000fc60000000000 */
[----:B------:R-:W2:Y:S04]  /*12ed0*/  LDL.LU R115, [R1+0x4f8] ;  /* 0x0004f80001737983 */ /* 0x000ea80000300800 */
[----:B------:R-:W2:Y:S01]  /*12ee0*/  LDL.LU R116, [R1+0x4f4] ;  /* 0x0004f40001747983 */ /* 0x000ea20000300800 */
[----:B------:R-:W-:Y:S01]  /*12ef0*/  FADD R207, R150, R207 ;  /* 0x000000cf96cf7221 */ /* 0x000fe20000000000 */
[----:B------:R-:W-:Y:S01]  /*12f00*/  FADD R206, R151, R206 ;  /* 0x000000ce97ce7221 */ /* 0x000fe20000000000 */
[----:B------:R-:W-:Y:S01]  /*12f10*/  FADD R237, R120, R237 ;  /* 0x000000ed78ed7221 */ /* 0x000fe20000000000 */
[----:B------:R-:W3:Y:S01]  /*12f20*/  LDL.LU R117, [R1+0x1b8] ;  /* 0x0001b80001757983 */ /* 0x000ee20000300800 */
[----:B------:R-:W-:Y:S01]  /*12f30*/  FADD R236, R121, R236 ;  /* 0x000000ec79ec7221 */ /* 0x000fe20000000000 */
[----:B------:R-:W-:Y:S01]  /*12f40*/  FADD R235, R122, R235 ;  /* 0x000000eb7aeb7221 */ /* 0x000fe20000000000 */
[----:B------:R-:W-:Y:S01]  /*12f50*/  FADD R234, R123, R234 ;  /* 0x000000ea7bea7221 */ /* 0x000fe20000000000 */
[----:B------:R-:W3:Y:S01]  /*12f60*/  LDL.LU R149, [R1+0x208] ;  /* 0x0002080001957983 */ /* 0x000ee20000300800 */
[----:B------:R-:W-:Y:S01]  /*12f70*/  FADD R233, R124, R233 ;  /* 0x000000e97ce97221 */ /* 0x000fe20000000000 */
[----:B------:R-:W-:Y:S01]  /*12f80*/  FADD R232, R125, R232 ;  /* 0x000000e87de87221 */ /* 0x000fe20000000000 */
[----:B------:R-:W-:Y:S01]  /*12f90*/  FADD R231, R126, R231 ;  /* 0x000000e77ee77221 */ /* 0x000fe20000000000 */
[----:B------:R0:W-:Y:S01]  /*12fa0*/  STL [R1+0x200], R118 ;  /* 0x0002007601007387 */ /* 0x0001e20000100800 */
[----:B------:R-:W-:Y:S01]  /*12fb0*/  FADD R230, R127, R230 ;  /* 0x000000e67fe67221 */ /* 0x000fe20000000000 */
        /* <DEDUP_REMOVED lines=8> */
[----:B0-----:R-:W4:Y:S01]  /*13040*/  LDL.LU R118, [R1+0x1bc] ;  /* 0x0001bc0001767983 */ /* 0x001f220000300800 */
[----:B------:R-:W-:Y:S01]  /*13050*/  FADD R215, R142, R215 ;  /* 0x000000d78ed77221 */ /* 0x000fe20000000000 */
[----:B------:R-:W-:Y:S01]  /*13060*/  FADD R224, R133, R224 ;  /* 0x000000e085e07221 */ /* 0x000fe20000000000 */
[----:B------:R-:W-:Y:S01]  /*13070*/  FADD R214, R143, R214 ;  /* 0x000000d68fd67221 */ /* 0x000fe20000000000 */
[----:B------:R0:W-:Y:S01]  /*13080*/  STL [R1+0x204], R0 ;  /* 0x0002040001007387 */ /* 0x0001e20000100800 */
[----:B------:R-:W-:Y:S01]  /*13090*/  FADD R223, R134, R223 ;  /* 0x000000df86df7221 */ /* 0x000fe20000000000 */
[----:B------:R-:W-:Y:S01]  /*130a0*/  FADD R213, R144, R213 ;  /* 0x000000d590d57221 */ /* 0x000fe20000000000 */
[----:B------:R-:W-:Y:S01]  /*130b0*/  FADD R222, R135, R222 ;  /* 0x000000de87de7221 */ /* 0x000fe20000000000 */
[----:B------:R-:W4:Y:S01]  /*130c0*/  LDL.LU R150, [R1+0x20c] ;  /* 0x00020c0001967983 */ /* 0x000f220000300800 */
[----:B------:R-:W-:Y:S01]  /*130d0*/  FADD R212, R145, R212 ;  /* 0x000000d491d47221 */ /* 0x000fe20000000000 */
[----:B------:R-:W-:Y:S01]  /*130e0*/  FADD R221, R136, R221 ;  /* 0x000000dd88dd7221 */ /* 0x000fe20000000000 */
[----:B------:R-:W-:Y:S01]  /*130f0*/  FADD R211, R146, R211 ;  /* 0x000000d392d37221 */ /* 0x000fe20000000000 */
[----:B------:R-:W2:Y:S01]  /*13100*/  LDL.LU R119, [R1+0x1c0] ;  /* 0x0001c00001777983 */ /* 0x000ea20000300800 */
[----:B------:R-:W-:Y:S01]  /*13110*/  FADD R220, R137, R220 ;  /* 0x000000dc89dc7221 */ /* 0x000fe20000000000 */
[----:B------:R-:W-:Y:S01]  /*13120*/  FADD R210, R147, R210 ;  /* 0x000000d293d27221 */ /* 0x000fe20000000000 */
[----:B------:R-:W-:Y:S01]  /*13130*/  FADD R219, R138, R219 ;  /* 0x000000db8adb7221 */ /* 0x000fe20000000000 */
[----:B------:R-:W2:Y:S01]  /*13140*/  LDL.LU R151, [R1+0x210] ;  /* 0x0002100001977983 */ /* 0x000ea20000300800 */
[----:B------:R-:W-:-:S03]  /*13150*/  FADD R209, R148, R209 ;  /* 0x000000d194d17221 */ /* 0x000fc60000000000 */
[----:B------:R-:W2:Y:S04]  /*13160*/  LDL.LU R120, [R1+0x1c4] ;  /* 0x0001c40001787983 */ /* 0x000ea80000300800 */
[----:B0-----:R-:W2:Y:S04]  /*13170*/  LDL.LU R0, [R1+0x214] ;  /* 0x0002140001007983 */ /* 0x001ea80000300800 */
        /* <DEDUP_REMOVED lines=28> */
[----:B---3--:R-:W-:-:S03]  /*13340*/  FADD R149, R117, R149 ;  /* 0x0000009575957221 */ /* 0x008fc60000000000 */
[----:B------:R-:W3:Y:S04]  /*13350*/  LDL.LU R117, [R1+0x4f0] ;  /* 0x0004f00001757983 */ /* 0x000ee80000300800 */
[----:B------:R0:W-:Y:S04]  /*13360*/  STL [R1+0x208], R149 ;  /* 0x0002089501007387 */ /* 0x0001e80000100800 */
[----:B0-----:R-:W3:Y:S01]  /*13370*/  LDL.LU R149, [R1+0x250] ;  /* 0x0002500001957983 */ /* 0x001ee20000300800 */
[----:B----4-:R-:W-:-:S03]  /*13380*/  FADD R150, R118, R150 ;  /* 0x0000009676967221 */ /* 0x010fc60000000000 */
[----:B------:R-:W4:Y:S04]  /*13390*/  LDL.LU R118, [R1+0x4ec] ;  /* 0x0004ec0001767983 */ /* 0x000f280000300800 */
[----:B------:R0:W-:Y:S01]  /*133a0*/  STL [R1+0x20c], R150 ;  /* 0x00020c9601007387 */ /* 0x0001e20000100800 */
[----:B--2---:R-:W-:-:S03]  /*133b0*/  FADD R151, R119, R151 ;  /* 0x0000009777977221 */ /* 0x004fc60000000000 */
[----:B0-----:R-:W2:Y:S04]  /*133c0*/  LDL.LU R150, [R1+0x254] ;  /* 0x0002540001967983 */ /* 0x001ea80000300800 */
[----:B------:R-:W4:Y:S04]  /*133d0*/  LDL.LU R119, [R1+0x4e8] ;  /* 0x0004e80001777983 */ /* 0x000f280000300800 */
[----:B------:R0:W-:Y:S04]  /*133e0*/  STL [R1+0x210], R151 ;  /* 0x0002109701007387 */ /* 0x0001e80000100800 */
[----:B0-----:R-:W4:Y:S01]  /*133f0*/  LDL.LU R151, [R1+0x258] ;  /* 0x0002580001977983 */ /* 0x001f220000300800 */
[----:B------:R-:W-:Y:S01]  /*13400*/  FADD R0, R120, R0 ;  /* 0x0000000078007221 */ /* 0x000fe20000000000 */
[----:B------:R-:W-:-:S02]  /*13410*/  FADD R122, R121, R122 ;  /* 0x0000007a797a7221 */ /* 0x000fc40000000000 */
[----:B------:R-:W4:Y:S01]  /*13420*/  LDL.LU R120, [R1+0x4e4] ;  /* 0x0004e40001787983 */ /* 0x000f220000300800 */
[----:B------:R-:W-:-:S03]  /*13430*/  FADD R124, R123, R124 ;  /* 0x0000007c7b7c7221 */ /* 0x000fc60000000000 */
[----:B------:R0:W-:Y:S01]  /*13440*/  STL [R1+0x214], R0 ;  /* 0x0002140001007387 */ /* 0x0001e20000100800 */
[----:B------:R-:W-:-:S03]  /*13450*/  FADD R126, R125, R126 ;  /* 0x0000007e7d7e7221 */ /* 0x000fc60000000000 */
[----:B0-----:R-:W4:Y:S04]  /*13460*/  LDL.LU R0, [R1+0x25c] ;  /* 0x00025c0001007983 */ /* 0x001f280000300800 */
[----:B------:R-:W4:Y:S04]  /*13470*/  LDL.LU R121, [R1+0x4e0] ;  /* 0x0004e00001797983 */ /* 0x000f280000300800 */
[----:B------:R0:W-:Y:S01]  /*13480*/  STL [R1+0x218], R122 ;  /* 0x0002187a01007387 */ /* 0x0001e20000100800 */
[----:B------:R-:W-:Y:S01]  /*13490*/  FADD R128, R127, R128 ;  /* 0x000000807f807221 */ /* 0x000fe20000000000 */
[----:B------:R-:W-:-:S02]  /*134a0*/  FADD R139, R129, R139 ;  /* 0x0000008b818b7221 */ /* 0x000fc40000000000 */
[----:B0-----:R-:W4:Y:S04]  /*134b0*/  LDL.LU R122, [R1+0x4dc] ;  /* 0x0004dc00017a7983 */ /* 0x001f280000300800 */
[----:B------:R-:W4:Y:S04]  /*134c0*/  LDL.LU R123, [R1+0x4d8] ;  /* 0x0004d800017b7983 */ /* 0x000f280000300800 */
[----:B------:R0:W-:Y:S01]  /*134d0*/  STL [R1+0x21c], R124 ;  /* 0x00021c7c01007387 */ /* 0x0001e20000100800 */
[----:B------:R-:W-:-:S03]  /*134e0*/  FADD R140, R130, R140 ;  /* 0x0000008c828c7221 */ /* 0x000fc60000000000 */
        /* <DEDUP_REMOVED lines=34> */
[----:B------:R0:W-:Y:S04]  /*13710*/  STL [R1+0x240], R145 ;  /* 0x0002409101007387 */ /* 0x0001e80000100800 */
[----:B0-----:R-:W4:Y:S04]  /*13720*/  LDL.LU R145, [R1+0x278] ;  /* 0x0002780001917983 */ /* 0x001f280000300800 */
[----:B------:R-:W4:Y:S04]  /*13730*/  LDL.LU R136, [R1+0x4a4] ;  /* 0x0004a40001887983 */ /* 0x000f280000300800 */
[----:B------:R0:W-:Y:S04]  /*13740*/  STL [R1+0x244], R146 ;  /* 0x0002449201007387 */ /* 0x0001e80000100800 */
[----:B0-----:R-:W4:Y:S04]  /*13750*/  LDL.LU R146, [R1+0x27c] ;  /* 0x00027c0001927983 */ /* 0x001f280000300800 */
[----:B------:R-:W4:Y:S04]  /*13760*/  LDL.LU R137, [R1+0x4a0] ;  /* 0x0004a00001897983 */ /* 0x000f280000300800 */
[----:B------:R0:W-:Y:S04]  /*13770*/  STL [R1+0x248], R147 ;  /* 0x0002489301007387 */ /* 0x0001e80000100800 */
[----:B0-----:R-:W4:Y:S04]  /*13780*/  LDL.LU R147, [R1+0x280] ;  /* 0x0002800001937983 */ /* 0x001f280000300800 */
[----:B------:R-:W4:Y:S01]  /*13790*/  LDL.LU R138, [R1+0x49c] ;  /* 0x00049c00018a7983 */ /* 0x000f220000300800 */
[----:B---3--:R-:W-:-:S03]  /*137a0*/  FADD R149, R24, R149 ;  /* 0x0000009518957221 */ /* 0x008fc60000000000 */
[----:B------:R0:W-:Y:S04]  /*137b0*/  STL [R1+0x24c], R148 ;  /* 0x00024c9401007387 */ /* 0x0001e80000100800 */
[----:B0-----:R-:W3:Y:S04]  /*137c0*/  LDL.LU R148, [R1+0x284] ;  /* 0x0002840001947983 */ /* 0x001ee80000300800 */
[----:B------:R0:W-:Y:S01]  /*137d0*/  STL [R1+0x250], R149 ;  /* 0x0002509501007387 */ /* 0x0001e20000100800 */
[----:B--2---:R-:W-:-:S03]  /*137e0*/  FADD R150, R25, R150 ;  /* 0x0000009619967221 */ /* 0x004fc60000000000 */
[----:B0-----:R-:W2:Y:S04]  /*137f0*/  LDL.LU R149, [R1+0x288] ;  /* 0x0002880001957983 */ /* 0x001ea80000300800 */
[----:B------:R0:W-:Y:S04]  /*13800*/  STL [R1+0x254], R150 ;  /* 0x0002549601007387 */ /* 0x0001e80000100800 */
[----:B0-----:R-:W2:Y:S01]  /*13810*/  LDL.LU R150, [R1+0x28c] ;  /* 0x00028c0001967983 */ /* 0x001ea20000300800 */
[----:B----4-:R-:W-:-:S05]  /*13820*/  FADD R151, R26, R151 ;  /* 0x000000971a977221 */ /* 0x010fca0000000000 */
[----:B------:R0:W-:Y:S04]  /*13830*/  STL [R1+0x258], R151 ;  /* 0x0002589701007387 */ /* 0x0001e80000100800 */
[----:B0-----:R-:W4:Y:S01]  /*13840*/  LDL.LU R151, [R1+0x290] ;  /* 0x0002900001977983 */ /* 0x001f220000300800 */
[----:B------:R-:W-:-:S03]  /*13850*/  FADD R0, R27, R0 ;  /* 0x000000001b007221 */ /* 0x000fc60000000000 */
[----:B------:R-:W4:Y:S04]  /*13860*/  LDL.LU R27, [R1+0x2c8] ;  /* 0x0002c800011b7983 */ /* 0x000f280000300800 */
[----:B------:R-:W4:Y:S04]  /*13870*/  LDL.LU R26, [R1+0x2cc] ;  /* 0x0002cc00011a7983 */ /* 0x000f280000300800 */
[----:B------:R-:W4:Y:S04]  /*13880*/  LDL.LU R25, [R1+0x2d0] ;  /* 0x0002d00001197983 */ /* 0x000f280000300800 */
[----:B------:R0:W-:Y:S04]  /*13890*/  STL [R1+0x25c], R0 ;  /* 0x00025c0001007387 */ /* 0x0001e80000100800 */
[----:B------:R-:W4:Y:S04]  /*138a0*/  LDL.LU R24, [R1+0x2d4] ;  /* 0x0002d40001187983 */ /* 0x000f280000300800 */
[----:B0-----:R-:W4:Y:S01]  /*138b0*/  LDL.LU R0, [R1+0x2d8] ;  /* 0x0002d80001007983 */ /* 0x001f220000300800 */
[----:B------:R-:W-:-:S05]  /*138c0*/  FADD R139, R28, R139 ;  /* 0x0000008b1c8b7221 */ /* 0x000fca0000000000 */
[----:B------:R0:W-:Y:S04]  /*138d0*/  STL [R1+0x260], R139 ;  /* 0x0002608b01007387 */ /* 0x0001e80000100800 */
[----:B0-----:R-:W4:Y:S01]  /*138e0*/  LDL.LU R139, [R1+0x498] ;  /* 0x00049800018b7983 */ /* 0x001f220000300800 */
[----:B------:R-:W-:-:S03]  /*138f0*/  FADD R140, R29, R140 ;  /* 0x0000008c1d8c7221 */ /* 0x000fc60000000000 */
[----:B------:R-:W4:Y:S04]  /*13900*/  LDL.LU R28, [R1+0x2c4] ;  /* 0x0002c400011c7983 */ /* 0x000f280000300800 */
        /* <DEDUP_REMOVED lines=30> */
[----:B---3--:R-:W-:-:S03]  /*13af0*/  FADD R148, R37, R148 ;  /* 0x0000009425947221 */ /* 0x008fc60000000000 */
[----:B------:R-:W3:Y:S04]  /*13b00*/  LDL.LU R36, [R1+0x2a4] ;  /* 0x0002a40001247983 */ /* 0x000ee80000300800 */
[----:B------:R0:W-:Y:S01]  /*13b10*/  STL [R1+0x284], R148 ;  /* 0x0002849401007387 */ /* 0x0001e20000100800 */
[----:B--2---:R-:W-:-:S03]  /*13b20*/  FADD R149, R38, R149 ;  /* 0x0000009526957221 */ /* 0x004fc60000000000 */
[----:B0-----:R-:W2:Y:S04]  /*13b30*/  LDL.LU R148, [R1+0x474] ;  /* 0x0004740001947983 */ /* 0x001ea80000300800 */
[----:B------:R-:W2:Y:S04]  /*13b40*/  LDL.LU R37, [R1+0x2a0] ;  /* 0x0002a00001257983 */ /* 0x000ea80000300800 */
[----:B------:R0:W-:Y:S01]  /*13b50*/  STL [R1+0x288], R149 ;  /* 0x0002889501007387 */ /* 0x0001e20000100800 */
[----:B------:R-:W-:-:S03]  /*13b60*/  FADD R150, R39, R150 ;  /* 0x0000009627967221 */ /* 0x000fc60000000000 */
[----:B0-----:R-:W2:Y:S04]  /*13b70*/  LDL.LU R149, [R1+0x470] ;  /* 0x0004700001957983 */ /* 0x001ea80000300800 */
[----:B------:R-:W2:Y:S04]  /*13b80*/  LDL.LU R38, [R1+0x29c] ;  /* 0x00029c0001267983 */ /* 0x000ea80000300800 */
[----:B------:R0:W-:Y:S01]  /*13b90*/  STL [R1+0x28c], R150 ;  /* 0x00028c9601007387 */ /* 0x0001e20000100800 */
[----:B----4-:R-:W-:-:S03]  /*13ba0*/  FADD R151, R40, R151 ;  /* 0x0000009728977221 */ /* 0x010fc60000000000 */
[----:B0-----:R-:W4:Y:S04]  /*13bb0*/  LDL.LU R150, [R1+0x46c] ;  /* 0x00046c0001967983 */ /* 0x001f280000300800 */
[----:B------:R-:W4:Y:S04]  /*13bc0*/  LDL.LU R39, [R1+0x298] ;  /* 0x0002980001277983 */ /* 0x000f280000300800 */
[----:B------:R0:W-:Y:S04]  /*13bd0*/  STL [R1+0x290], R151 ;  /* 0x0002909701007387 */ /* 0x0001e80000100800 */
[----:B0-----:R-:W4:Y:S04]  /*13be0*/  LDL.LU R151, [R1+0x468] ;  /* 0x0004680001977983 */ /* 0x001f280000300800 */
[----:B------:R-:W4:Y:S01]  /*13bf0*/  LDL.LU R40, [R1+0x294] ;  /* 0x0002940001287983 */ /* 0x000f220000300800 */
        /* <DEDUP_REMOVED lines=13> */
[----:B---3--:R-:W-:Y:S01]  /*13cd0*/  FADD R36, R45, R36 ;  /* 0x000000242d247221 */ /* 0x008fe20000000000 */
[----:B--2---:R-:W-:Y:S01]  /*13ce0*/  FADD R37, R44, R37 ;  /* 0x000000252c257221 */ /* 0x004fe20000000000 */
[----:B------:R-:W-:Y:S01]  /*13cf0*/  FADD R38, R43, R38 ;  /* 0x000000262b267221 */ /* 0x000fe20000000000 */
[----:B----4-:R-:W-:Y:S01]  /*13d00*/  FADD R39, R42, R39 ;  /* 0x000000272a277221 */ /* 0x010fe20000000000 */
[----:B------:R-:W-:-:S05]  /*13d10*/  FADD R40, R41, R40 ;  /* 0x0000002829287221 */ /* 0x000fca0000000000 */
[----:B------:R0:W-:Y:S04]  /*13d20*/  STL [R1+0x294], R40 ;  /* 0x0002942801007387 */ /* 0x0001e80000100800 */
        /* <DEDUP_REMOVED lines=14> */
[----:B------:R-:W4:Y:S04]  /*13e10*/  LDL.LU R53, [R1+0x2dc] ;  /* 0x0002dc0001357983 */ /* 0x000f280000300800 */
[----:B------:R4:W-:Y:S04]  /*13e20*/  STL [R1+0x2d0], R25 ;  /* 0x0002d01901007387 */ /* 0x0009e80000100800 */
[----:B------:R-:W4:Y:S04]  /*13e30*/  LDL.LU R52, [R1+0x2e0] ;  /* 0x0002e00001347983 */ /* 0x000f280000300800 */
[----:B------:R4:W-:Y:S04]  /*13e40*/  STL [R1+0x2d4], R24 ;  /* 0x0002d41801007387 */ /* 0x0009e80000100800 */
        /* <DEDUP_REMOVED lines=14> */
[----:B--2---:R-:W2:Y:S04]  /*13f30*/  LDL.LU R38, [R1+0x318] ;  /* 0x0003180001267983 */ /* 0x004ea80000300800 */
        /* <DEDUP_REMOVED lines=14> */
[----:B------:R-:W4:Y:S01]  /*14020*/  LDL.LU R0, [R1+0x354] ;  /* 0x0003540001007983 */ /* 0x000f220000300800 */
[----:B------:R-:W-:Y:S01]  /*14030*/  FADD R53, R59, R53 ;  /* 0x000000353b357221 */ /* 0x000fe20000000000 */
        /* <DEDUP_REMOVED lines=242> */
[----:B------:R-:W-:Y:S01]  /*14f60*/  FADD R24, R150, R24 ;  /* 0x0000001896187221 */ /* 0x000fe20000000000 */
[----:B------:R-:W-:-:S05]  /*14f70*/  FADD R0, R0, R151 ;  /* 0x0000009700007221 */ /* 0x000fca0000000000 */
[----:B------:R1:W-:Y:S04]  /*14f80*/  STL [R1+0x44c], R0 ;  /* 0x00044c0001007387 */ /* 0x0003e80000100800 */
[----:B------:R1:W-:Y:S04]  /*14f90*/  STL [R1+0x444], R25 ;  /* 0x0004441901007387 */ /* 0x0003e80000100800 */
[----:B------:R1:W-:Y:S02]  /*14fa0*/  STL [R1+0x448], R24 ;  /* 0x0004481801007387 */ /* 0x0003e40000100800 */
.L_x_28:
[----:B01----:R-:W0:Y:S02]  /*14fb0*/  LDC R0, c[0x0][0x28c] ;  /* 0x0000a300ff007b82 */ /* 0x003e240000000800 */
[----:B0-----:R-:W-:-:S13]  /*14fc0*/  ISETP.GE.AND P0, PT, R0, 0x1, PT ;  /* 0x000000010000780c */ /* 0x001fda0003f06270 */
[----:B------:R-:W-:Y:S05]  /*14fd0*/  @!P0 BRA `(.L_x_29) ;  /* 0x0000000000408947 */ /* 0x000fea0003800000 */
[----:B------:R-:W-:-:S06]  /*14fe0*/  UISETP.NE.AND UP0, UPT, UR22, 0x3, UPT ;  /* 0x000000031600788c */ /* 0x000fcc000bf05270 */
[----:B------:R-:W-:-:S13]  /*14ff0*/  PLOP3.LUT P0, PT, PT, PT, UP0, 0x80, 0x0 ;  /* 0x000000000000781c */ /* 0x000fda0003f0f008 */
[----:B------:R-:W-:Y:S05]  /*15000*/  @!P0 BRA `(.L_x_30) ;  /* 0x0000000000048947 */ /* 0x000fea0003800000 */
[----:B------:R-:W-:Y:S01]  /*15010*/  BPT.TRAP 0x1 ;  /* 0x000000040000795c */ /* 0x000fe20000300000 */
.L_x_30:
[----:B------:R-:W-:-:S04]  /*15020*/  UISETP.LT.AND UP0, UPT, UR10, 0x1, UPT ;  /* 0x000000010a00788c */ /* 0x000fc8000bf01270 */
[----:B------:R-:W-:Y:S02]  /*15030*/  USEL UR6, UR10, 0x1, UP0 ;  /* 0x000000010a067887 */ /* 0x000fe40008000000 */
[----:B------:R-:W-:Y:S02]  /*15040*/  UISETP.GT.U32.AND UP0, UPT, UR13, 0x1, UPT ;  /* 0x000000010d00788c */ /* 0x000fe4000bf04070 */
[----:B------:R-:W-:-:S04]  /*15050*/  UIADD3 UR6, UR5, UR10, -UR6 ;  /* 0x0000000a05067290 */ /* 0x000fc8000fffe806 */
[----:B------:R-:W-:Y:S01]  /*15060*/  USHF.L.U32 UR6, UR6, 0x3, URZ ;  /* 0x0000000306067899 */ /* 0x000fe2000800063f */
[----:B------:R-:W-:-:S03]  /*15070*/  PLOP3.LUT P0, PT, PT, PT, UP0, 0x80, 0x0 ;  /* 0x000000000000781c */ /* 0x000fc60003f0f008 */
[----:B------:R-:W-:-:S04]  /*15080*/  ULOP3.LUT UR6, UR6, 0x8, URZ, 0xc0, !UPT ;  /* 0x0000000806067892 */ /* 0x000fc8000f8ec03f */
[----:B------:R-:W-:-:S04]  /*15090*/  UIADD3 UR6, UR12, 0x10, UR6 ;  /* 0x000000100c067890 */ /* 0x000fc8000fffe006 */
[----:B------:R-:W-:-:S09]  /*150a0*/  UPRMT UR6, URZ, 0x654, UR6 ;  /* 0x000006543f067896 */ /* 0x000fd20008000006 */
[----:B------:R-:W-:Y:S01]  /*150b0*/  SYNCS.ARRIVE.TRANS64.RED.A1T0 RZ, [UR6], RZ ;  /* 0x000000ffffff79a7 */ /* 0x000fe20008100406 */
[----:B------:R-:W-:Y:S05]  /*150c0*/  @P0 BRA `(.L_x_29) ;  /* 0x0000000000040947 */ /* 0x000fea0003800000 */
[----:B------:R-:W-:Y:S01]  /*150d0*/  BPT.TRAP 0x1 ;  /* 0x000000040000795c */ /* 0x000fe20000300000 */
.L_x_29:
[----:B------:R-:W3:Y:S01]  /*150e0*/  LDL.LU R28, [R1+0x45c] ;  /* 0x00045c00011c7983 */ /* 0x000ee20000300800 */
[----:B------:R-:W0:Y:S01]  /*150f0*/  LDC R25, c[0x0][0x288] ;  /* 0x0000a200ff197b82 */ /* 0x000e220000000800 */
[----:B------:R-:W-:Y:S02]  /*15100*/  ULDC UR6, c[0x0][0x284] ;  /* 0x0000a10000067ab9 */ /* 0x000fe40000000800 */
[----:B------:R-:W4:Y:S01]  /*15110*/  LDL.LU R26, [R1+0x458] ;  /* 0x00045800011a7983 */ /* 0x000f220000300800 */
[----:B------:R-:W1:Y:S02]  /*15120*/  S2R R27, SR_TID.X ;  /* 0x00000000001b7919 */ /* 0x000e640000002100 */
[----:B-1----:R-:W-:Y:S02]  /*15130*/  LOP3.LUT R24, R27, 0x3, RZ, 0xc0, !PT ;  /* 0x000000031b187812 */ /* 0x002fe400078ec0ff */
[----:B------:R-:W-:-:S03]  /*15140*/  SHF.R.U32.HI R34, RZ, 0x7, R27 ;  /* 0x00000007ff227819 */ /* 0x000fc6000001161b */
[----:B0-----:R-:W-:Y:S01]  /*15150*/  IMAD R24, R24, -0x2, R25 ;  /* 0xfffffffe18187824 */ /* 0x001fe200078e0219 */
[----:B------:R-:W-:-:S05]  /*15160*/  LOP3.LUT R34, R34, 0x1, RZ, 0xc0, !PT ;  /* 0x0000000122227812 */ /* 0x000fca00078ec0ff */
[----:B------:R-:W-:Y:S02]  /*15170*/  IMAD.SHL.U32 R35, R34, 0x40, RZ ;  /* 0x0000004022237824 */ /* 0x000fe400078e00ff */
[----:B------:R-:W-:-:S05]  /*15180*/  IMAD.SHL.U32 R32, R27, 0x2, RZ ;  /* 0x000000021b207824 */ /* 0x000fca00078e00ff */
[----:B------:R-:W-:Y:S01]  /*15190*/  LOP3.LUT R32, R32, 0x6, RZ, 0xc0, !PT ;  /* 0x0000000620207812 */ /* 0x000fe200078ec0ff */
[----:B------:R-:W-:Y:S02]  /*151a0*/  IMAD.MOV.U32 R41, RZ, RZ, -0x1 ;  /* 0xffffffffff297424 */ /* 0x000fe400078e00ff */
[----:B----4-:R-:W-:-:S05]  /*151b0*/  IMAD.SHL.U32 R0, R26, 0x100, RZ ;  /* 0x000001001a007824 */ /* 0x010fca00078e00ff */
[----:B------:R-:W-:Y:S01]  /*151c0*/  ISETP.GE.AND P0, PT, R0, R25, PT ;  /* 0x000000190000720c */ /* 0x000fe20003f06270 */
[----:B------:R-:W-:Y:S01]  /*151d0*/  IMAD.IADD R0, R24, 0x1, -R0 ;  /* 0x0000000118007824 */ /* 0x000fe200078e0a00 */
[----:B------:R-:W-:Y:S02]  /*151e0*/  SHF.R.U32.HI R24, RZ, 0x2, R27 ;  /* 0x00000002ff187819 */ /* 0x000fe4000001161b */
[----:B------:R-:W-:Y:S02]  /*151f0*/  LOP3.LUT R25, R27, 0x60, RZ, 0xc0, !PT ;  /* 0x000000601b197812 */ /* 0x000fe400078ec0ff */
[----:B------:R-:W-:Y:S02]  /*15200*/  LOP3.LUT R24, R24, 0x7, RZ, 0xc0, !PT ;  /* 0x0000000718187812 */ /* 0x000fe400078ec0ff */
[----:B------:R-:W-:Y:S02]  /*15210*/  SHF.R.U32.HI R25, RZ, 0x1, R25 ;  /* 0x00000001ff197819 */ /* 0x000fe40000011619 */
[----:B------:R-:W-:-:S02]  /*15220*/  LOP3.LUT R35, R35, 0x40, R24, 0xe2, !PT ;  /* 0x0000004023237812 */ /* 0x000fc400078ee218 */
[----:B------:R-:W-:-:S05]  /*15230*/  IADD3 R24, RZ, -R25, -R24 ;  /* 0x80000019ff187210 */ /* 0x000fca0007ffe818 */
[----:B------:R-:W-:Y:S02]  /*15240*/  IMAD R34, R34, -0x40, R24 ;  /* 0xffffffc022227824 */ /* 0x000fe400078e0218 */
[----:B---3--:R-:W-:-:S05]  /*15250*/  IMAD.SHL.U32 R24, R28, 0x100, RZ ;  /* 0x000001001c187824 */ /* 0x008fca00078e00ff */
[----:B------:R-:W-:Y:S01]  /*15260*/  ISETP.GE.OR P0, PT, R24, UR6, P0 ;  /* 0x0000000618007c0c */ /* 0x000fe20008706670 */
[----:B------:R-:W-:Y:S01]  /*15270*/  IMAD.WIDE R36, R28, 0x100, RZ ;  /* 0x000001001c247825 */ /* 0x000fe200078e02ff */
[----:B------:R-:W-:Y:S02]  /*15280*/  IADD3 R34, -R24, UR6, R34 ;  /* 0x0000000618227c10 */ /* 0x000fe4000fffe122 */
[----:B------:R-:W-:Y:S02]  /*15290*/  PRMT R32, R32, 0x6540, R26 ;  /* 0x0000654020207816 */ /* 0x000fe4000000001a */
[----:B------:R-:W-:-:S07]  /*152a0*/  LOP3.LUT R35, R36, R35, R25, 0xfe, !PT ;  /* 0x0000002324237212 */ /* 0x000fce00078efe19 */
[----:B------:R-:W-:Y:S05]  /*152b0*/  @P0 BRA `(.L_x_31) ;  /* 0x0000012400cc0947 */ /* 0x000fea0003800000 */
[----:B------:R-:W0:Y:S01]  /*152c0*/  LDC.64 R28, c[0x0][0x5c8] ;  /* 0x00017200ff1c7b82 */ /* 0x000e220000000a00 */
[----:B------:R-:W-:Y:S01]  /*152d0*/  USHF.R.S32.HI UR8, URZ, 0x1f, UR9 ;  /* 0x0000001f3f087899 */ /* 0x000fe20008011409 */
[--C-:B------:R-:W-:Y:S01]  /*152e0*/  SHF.R.S32.HI R33, RZ, 0x1f, R32.reuse ;  /* 0x0000001fff217819 */ /* 0x100fe20000011420 */
[----:B------:R-:W-:Y:S01]  /*152f0*/  ULDC.64 UR16, c[0x0][0x5d0] ;  /* 0x0001740000107ab9 */ /* 0x000fe20000000a00 */
[----:B------:R-:W-:Y:S01]  /*15300*/  BSSY B0, `(.L_x_31) ;  /* 0x000126e000007945 */ /* 0x000fe20003800000 */
[----:B------:R-:W-:Y:S02]  /*15310*/  UIMAD UR6, UR8, UR16, URZ ;  /* 0x00000010080672a4 */ /* 0x000fe4000f8e023f */
[----:B------:R-:W-:Y:S02]  /*15320*/  IMAD.U32 R26, RZ, RZ, UR16 ;  /* 0x00000010ff1a7e24 */ /* 0x000fe4000f8e00ff */
[----:B------:R-:W-:Y:S02]  /*15330*/  UIMAD UR6, UR9, UR17, UR6 ;  /* 0x00000011090672a4 */ /* 0x000fe4000f8e0206 */
[----:B------:R-:W-:-:S04]  /*15340*/  IMAD.WIDE.U32 R26, R26, UR9, R32 ;  /* 0x000000091a1a7c25 */ /* 0x000fc8000f8e0020 */
[----:B------:R-:W-:Y:S01]  /*15350*/  VIADD R27, R27, UR6 ;  /* 0x000000061b1b7c36 */ /* 0x000fe20008000000 */
[----:B------:R-:W-:Y:S01]  /*15360*/  ULDC.64 UR6, c[0x0][0x5c0] ;  /* 0x0001700000067ab9 */ /* 0x000fe20000000a00 */
[-C--:B0-----:R-:W-:Y:S01]  /*15370*/  IMAD R24, R37, R28.reuse, RZ ;  /* 0x0000001c25187224 */ /* 0x081fe200078e02ff */
[----:B------:R-:W-:Y:S01]  /*15380*/  SHF.L.U64.HI R38, R28, 0x3, R29 ;  /* 0x000000031c267819 */ /* 0x000fe2000001021d */
[----:B------:R-:W-:-:S04]  /*15390*/  IMAD.WIDE.U32 R26, R35, R28, R26 ;  /* 0x0000001c231a7225 */ /* 0x000fc800078e001a */
[----:B------:R-:W-:Y:S01]  /*153a0*/  IMAD R24, R35, R29, R24 ;  /* 0x0000001d23187224 */ /* 0x000fe200078e0218 */
[C---:B------:R-:W-:Y:S01]  /*153b0*/  LEA R30, P2, R28.reuse, R26, 0x7 ;  /* 0x0000001a1c1e7211 */ /* 0x040fe200078438ff */
[----:B------:R-:W-:Y:S02]  /*153c0*/  IMAD.SHL.U32 R25, R28, 0x8, RZ ;  /* 0x000000081c197824 */ /* 0x000fe400078e00ff */
[----:B------:R-:W-:Y:S01]  /*153d0*/  IMAD.IADD R27, R27, 0x1, R24 ;  /* 0x000000011b1b7824 */ /* 0x000fe200078e0218 */
[C---:B------:R-:W-:Y:S02]  /*153e0*/  IADD3 R24, P5, R26.reuse, UR6, RZ ;  /* 0x000000061a187c10 */ /* 0x040fe4000ffbe0ff */
[----:B------:R-:W-:Y:S02]  /*153f0*/  IADD3 R26, P0, P1, R26, UR6, R25 ;  /* 0x000000061a1a7c10 */ /* 0x000fe4000f91e019 */
[----:B------:R-:W-:Y:S02]  /*15400*/  LEA.HI.X R31, R28, R27, R29, 0x7, P2 ;  /* 0x0000001b1c1f7211 */ /* 0x000fe400010f3c1d */
[----:B------:R-:W-:-:S02]  /*15410*/  IADD3 R28, P2, P3, R30, UR6, R25 ;  /* 0x000000061e1c7c10 */ /* 0x000fc4000fb5e019 */
[----:B------:R-:W-:Y:S02]  /*15420*/  IADD3.X R25, R27, UR7, RZ, P5, !PT ;  /* 0x000000071b197c10 */ /* 0x000fe4000affe4ff */
[----:B------:R-:W-:Y:S02]  /*15430*/  FSETP.NEU.AND P5, PT, RZ, UR21, PT ;  /* 0x00000015ff007c0b */ /* 0x000fe4000bfad000 */
[----:B------:R-:W-:Y:S02]  /*15440*/  IADD3 R30, P6, R30, UR6, RZ ;  /* 0x000000061e1e7c10 */ /* 0x000fe4000ffde0ff */
[--C-:B------:R-:W-:Y:S02]  /*15450*/  IADD3.X R29, R31, UR7, R38.reuse, P2, P3 ;  /* 0x000000071f1d7c10 */ /* 0x100fe400097e6426 */
[----:B------:R-:W-:Y:S02]  /*15460*/  IADD3.X R27, R27, UR7, R38, P0, P1 ;  /* 0x000000071b1b7c10 */ /* 0x000fe400087e2426 */
[----:B------:R-:W-:-:S05]  /*15470*/  IADD3.X R31, R31, UR7, RZ, P6, !PT ;  /* 0x000000071f1f7c10 */ /* 0x000fca000b7fe4ff */
[----:B------:R-:W-:Y:S05]  /*15480*/  @!P5 BRA `(.L_x_32) ;  /* 0x000000d800f4d947 */ /* 0x000fea0003800000 */
[----:B------:R-:W-:Y:S01]  /*15490*/  ULDC.64 UR6, c[0x0][0x5b8] ;  /* 0x00016e0000067ab9 */ /* 0x000fe20000000a00 */
[----:B------:R-:W-:Y:S01]  /*154a0*/  BSSY B1, `(.L_x_33) ;  /* 0x0000013000017945 */ /* 0x000fe20003800000 */
[----:B------:R-:W-:Y:S01]  /*154b0*/  IMAD.U32 R38, RZ, RZ, UR6 ;  /* 0x00000006ff267e24 */ /* 0x000fe2000f8e00ff */
[----:B------:R-:W-:-:S03]  /*154c0*/  UIMAD UR6, UR8, UR6, URZ ;  /* 0x00000006080672a4 */ /* 0x000fc6000f8e023f */
[----:B------:R-:W-:Y:S01]  /*154d0*/  IMAD.WIDE.U32 R32, R38, UR9, R32 ;  /* 0x0000000926207c25 */ /* 0x000fe2000f8e0020 */
[----:B------:R-:W-:-:S03]  /*154e0*/  UIMAD UR6, UR9, UR7, UR6 ;  /* 0x00000007090672a4 */ /* 0x000fc6000f8e0206 */
[----:B------:R-:W-:Y:S01]  /*154f0*/  IMAD.MOV.U32 R38, RZ, RZ, R32 ;  /* 0x000000ffff267224 */ /* 0x000fe200078e0020 */
[----:B------:R-:W-:Y:S02]  /*15500*/  ULDC.64 UR8, c[0x0][0x5a8] ;  /* 0x00016a0000087ab9 */ /* 0x000fe40000000a00 */
[----:B------:R-:W-:Y:S01]  /*15510*/  VIADD R39, R33, UR6 ;  /* 0x0000000621277c36 */ /* 0x000fe20008000000 */
[----:B------:R-:W-:Y:S02]  /*15520*/  ULDC.64 UR6, c[0x0][0x5b0] ;  /* 0x00016c0000067ab9 */ /* 0x000fe40000000a00 */
[----:B------:R-:W-:Y:S02]  /*15530*/  IMAD R40, R37, UR6, RZ ;  /* 0x0000000625287c24 */ /* 0x000fe4000f8e02ff */
[----:B------:R-:W-:-:S04]  /*15540*/  IMAD.WIDE.U32 R32, R35, UR6, R38 ;  /* 0x0000000623207c25 */ /* 0x000fc8000f8e0026 */
[----:B------:R-:W-:Y:S01]  /*15550*/  IMAD R40, R35, UR7, R40 ;  /* 0x0000000723287c24 */ /* 0x000fe2000f8e0228 */
[----:B------:R-:W-:-:S04]  /*15560*/  IADD3 R32, P0, R32, UR8, RZ ;  /* 0x0000000820207c10 */ /* 0x000fc8000ff1e0ff */
[--C-:B------:R-:W-:Y:S02]  /*15570*/  IADD3.X R33, R33, UR9, R40.reuse, P0, !PT ;  /* 0x0000000921217c10 */ /* 0x100fe400087fe428 */
[----:B------:R-:W-:Y:S02]  /*15580*/  ISETP.GE.AND P0, PT, R34, 0x1, PT ;  /* 0x000000012200780c */ /* 0x000fe40003f06270 */
[----:B------:R-:W-:Y:S02]  /*15590*/  PRMT R40, RZ, 0x7610, R40 ;  /* 0x00007610ff287816 */ /* 0x000fe40000000028 */
[----:B------:R-:W-:-:S13]  /*155a0*/  ISETP.LT.OR P1, PT, R0, 0x1, !P0 ;  /* 0x000000010000780c */ /* 0x000fda0004721670 */
[----:B------:R-:W-:Y:S05]  /*155b0*/  @P1 BRA `(.L_x_34) ;  /* 0x0000000000041947 */ /* 0x000fea0003800000 */
[----:B------:R0:W5:Y:S02]  /*155c0*/  LDG.E.U8 R40, desc[UR14][R32.64] ;  /* 0x0000000e20287981 */ /* 0x000164000c1e1100 */
.L_x_34:
[----:B------:R-:W-:Y:S05]  /*155d0*/  BSYNC B1 ;  /* 0x0000000000017941 */ /* 0x000fea0003800000 */
.L_x_33:
[----:B-----5:R-:W-:Y:S01]  /*155e0*/  LOP3.LUT R40, R40, 0xff, RZ, 0xc0, !PT ;  /* 0x000000ff28287812 */ /* 0x020fe200078ec0ff */
[----:B------:R-:W-:Y:S03]  /*155f0*/  BSSY B1, `(.L_x_35) ;  /* 0x000000b000017945 */ /* 0x000fe60003800000 */
[----:B------:R-:W-:-:S05]  /*15600*/  F2FP.F16.E5M2.UNPACK_B R40, R40 ;  /* 0x00000028ff28723e */ /* 0x000fca00020004ff */
[----:B------:R-:W-:-:S05]  /*15610*/  HADD2.F32 R40, -RZ, R40.H0_H0 ;  /* 0x20000028ff287230 */ /* 0x000fca0000004100 */
[----:B------:R-:W-:-:S04]  /*15620*/  FMUL R40, R40, UR21 ;  /* 0x0000001528287c20 */ /* 0x000fc80008400000 */
[----:B------:R-:W-:-:S05]  /*15630*/  FFMA R2, R2, UR20, R40 ;  /* 0x0000001402027c23 */ /* 0x000fca0008000028 */
[----:B------:R-:W-:-:S05]  /*15640*/  F2FP.SATFINITE.E5M2.F32.PACK_AB_MERGE_C R2, RZ, R2, RZ ;  /* 0x00000002ff02723e */ /* 0x000fca00048060ff */
[----:B------:R1:W-:Y:S01]  /*15650*/  @!P1 STG.E.U8 desc[UR14][R24.64], R2 ;  /* 0x0000000218009986 */ /* 0x0003e2000c10110e */
[----:B------:R-:W-:Y:S02]  /*15660*/  ISETP.LT.OR P1, PT, R0, 0x2, !P0 ;  /* 0x000000020000780c */ /* 0x000fe40004721670 */
[----:B-1----:R-:W-:-:S11]  /*15670*/  PRMT R2, RZ, 0x7610, R2 ;  /* 0x00007610ff027816 */ /* 0x002fd60000000002 */
[----:B------:R-:W-:Y:S05]  /*15680*/  @P1 BRA `(.L_x_36) ;  /* 0x0000000000041947 */ /* 0x000fea0003800000 */
[----:B------:R1:W5:Y:S02]  /*15690*/  LDG.E.U8 R2, desc[UR14][R32.64+0x1] ;  /* 0x0000010e20027981 */ /* 0x000364000c1e1100 */
.L_x_36:
[----:B------:R-:W-:Y:S05]  /*156a0*/  BSYNC B1 ;  /* 0x0000000000017941 */ /* 0x000fea0003800000 */
.L_x_35:
        /* <DEDUP_REMOVED lines=8> */
[----:B------:R-:W-:-:S05]  /*15730*/  IADD3 R2, P1, R35, 0x8, RZ ;  /* 0x0000000823027810 */ /* 0x000fca0007f3e0ff */
[----:B---3--:R-:W-:-:S04]  /*15740*/  IMAD.X R3, RZ, RZ, R37, P1 ;  /* 0x000000ffff037224 */ /* 0x008fc800008e0625 */
[----:B------:R-:W-:-:S04]  /*15750*/  IMAD R3, R3, UR6, RZ ;  /* 0x0000000603037c24 */ /* 0x000fc8000f8e02ff */
[C---:B------:R-:W-:Y:S02]  /*15760*/  IMAD R40, R2.reuse, UR7, R3 ;  /* 0x0000000702287c24 */ /* 0x040fe4000f8e0203 */
[----:B------:R-:W-:-:S03]  /*15770*/  IMAD.WIDE.U32 R2, R2, UR6, R38 ;  /* 0x0000000602027c25 */ /* 0x000fc6000f8e0026 */
[----:B------:R-:W-:-:S04]  /*15780*/  IADD3 R2, P1, R2, UR8, RZ ;  /* 0x0000000802027c10 */ /* 0x000fc8000ff3e0ff */
[--C-:B------:R-:W-:Y:S02]  /*15790*/  IADD3.X R3, R3, UR9, R40.reuse, P1, !PT ;  /* 0x0000000903037c10 */ /* 0x100fe40008ffe428 */
[----:B------:R-:W-:Y:S02]  /*157a0*/  ISETP.GE.AND P1, PT, R34, 0x9, PT ;  /* 0x000000092200780c */ /* 0x000fe40003f26270 */
[----:B------:R-:W-:Y:S02]  /*157b0*/  PRMT R40, RZ, 0x7610, R40 ;  /* 0x00007610ff287816 */ /* 0x000fe40000000028 */
[----:B------:R-:W-:-:S13]  /*157c0*/  ISETP.LT.OR P2, PT, R0, 0x1, !P1 ;  /* 0x000000010000780c */ /* 0x000fda0004f41670 */
[----:B------:R-:W-:Y:S05]  /*157d0*/  @P2 BRA `(.L_x_38) ;  /* 0x0000000000042947 */ /* 0x000fea0003800000 */
[----:B------:R3:W5:Y:S02]  /*157e0*/  LDG.E.U8 R40, desc[UR14][R2.64] ;  /* 0x0000000e02287981 */ /* 0x000764000c1e1100 */
.L_x_38:
[----:B------:R-:W-:Y:S05]  /*157f0*/  BSYNC B1 ;  /* 0x0000000000017941 */ /* 0x000fea0003800000 */
.L_x_37:
        /* <DEDUP_REMOVED lines=9> */
[----:B----4-:R-:W-:-:S11]  /*15890*/  PRMT R4, RZ, 0x7610, R4 ;  /* 0x00007610ff047816 */ /* 0x010fd60000000004 */
[----:B------:R-:W-:Y:S05]  /*158a0*/  @P2 BRA `(.L_x_40) ;  /* 0x0000000000042947 */ /* 0x000fea0003800000 */
[----:B------:R4:W5:Y:S02]  /*158b0*/  LDG.E.U8 R4, desc[UR14][R2.64+0x1] ;  /* 0x0000010e02047981 */ /* 0x000964000c1e1100 */
.L_x_40:
[----:B------:R-:W-:Y:S05]  /*158c0*/  BSYNC B1 ;  /* 0x0000000000017941 */ /* 0x000fea0003800000 */
.L_x_39:
[----:B-----5:R-:W-:Y:S01]  /*158d0*/  LOP3.LUT R4, R4, 0xff, RZ, 0xc0, !PT ;  /* 0x000000ff04047812 */ /* 0x020fe200078ec0ff */
[----:B------:R-:W-:Y:S01]  /*158e0*/  BSSY B1, `(.L_x_41) ;  /* 0x000000b000017945 */ /* 0x000fe20003800000 */
[----:B------:R-:W-:Y:S02]  /*158f0*/  ISETP.LT.OR P3, PT, R0, 0x9, !P0 ;  /* 0x000000090000780c */ /* 0x000fe40004761670 */
[----:B------:R-:W-:-:S05]  /*15900*/  F2FP.F16.E5M2.UNPACK_B R4, R4 ;  /* 0x00000004ff04723e */ /* 0x000fca00020004ff */
[----:B------:R-:W-:-:S05]  /*15910*/  HADD2.F32 R4, -RZ, R4.H0_H0 ;  /* 0x20000004ff047230 */ /* 0x000fca0000004100 */
[----:B------:R-:W-:-:S04]  /*15920*/  FMUL R4, R4, UR21 ;  /* 0x0000001504047c20 */ /* 0x000fc80008400000 */
[--C-:B------:R-:W-:Y:S01]  /*15930*/  FFMA R5, R5, UR20, R4.reuse ;  /* 0x0000001405057c23 */ /* 0x100fe20008000004 */
[----:B------:R-:W-:-:S04]  /*15940*/  PRMT R4, RZ, 0x7610, R4 ;  /* 0x00007610ff047816 */ /* 0x000fc80000000004 */
[----:B------:R-:W-:-:S05]  /*15950*/  F2FP.SATFINITE.E5M2.F32.PACK_AB_MERGE_C R5, RZ, R5, RZ ;  /* 0x00000005ff05723e */ /* 0x000fca00048060ff */
[----:B------:R0:W-:Y:S01]  /*15960*/  @!P2 STG.E.U8 desc[UR14][R26.64+0x1], R5 ;  /* 0x000001051a00a986 */ /* 0x0001e2000c10110e */
[----:B------:R-:W-:Y:S05]  /*15970*/  @P3 BRA `(.L_x_42) ;  /* 0x0000000000043947 */ /* 0x000fea0003800000 */
[----:B------:R0:W5:Y:S02]  /*15980*/  LDG.E.U8 R4, desc[UR14][R32.64+0x8] ;  /* 0x0000080e20047981 */ /* 0x000164000c1e1100 */
.L_x_42:
[----:B------:R-:W-:Y:S05]  /*15990*/  BSYNC B1 ;  /* 0x0000000000017941 */ /* 0x000fea0003800000 */
.L_x_41:
        /* <DEDUP_REMOVED lines=12> */
.L_x_44:
[----:B------:R-:W-:Y:S05]  /*15a60*/  BSYNC B1 ;  /* 0x0000000000017941 */ /* 0x000fea0003800000 */
.L_x_43:
        /* <DEDUP_REMOVED lines=12> */
.L_x_46:
[----:B------:R-:W-:Y:S05]  /*15b30*/  BSYNC B1 ;  /* 0x0000000000017941 */ /* 0x000fea0003800000 */
.L_x_45:
        /* <DEDUP_REMOVED lines=12> */
.L_x_48:
[----:B------:R-:W-:Y:S05]  /*15c00*/  BSYNC B1 ;  /* 0x0000000000017941 */ /* 0x000fea0003800000 */
.L_x_47:
        /* <DEDUP_REMOVED lines=12> */
.L_x_50:
[----:B------:R-:W-:Y:S05]  /*15cd0*/  BSYNC B1 ;  /* 0x0000000000017941 */ /* 0x000fea0003800000 */
.L_x_49:
        /* <DEDUP_REMOVED lines=12> */
.L_x_52:
[----:B------:R-:W-:Y:S05]  /*15da0*/  BSYNC B1 ;  /* 0x0000000000017941 */ /* 0x000fea0003800000 */
.L_x_51:
        /* <DEDUP_REMOVED lines=12> */
.L_x_54:
[----:B------:R-:W-:Y:S05]  /*15e70*/  BSYNC B1 ;  /* 0x0000000000017941 */ /* 0x000fea0003800000 */
.L_x_53:
        /* <DEDUP_REMOVED lines=12> */
.L_x_56:
[----:B------:R-:W-:Y:S05]  /*15f40*/  BSYNC B1 ;  /* 0x0000000000017941 */ /* 0x000fea0003800000 */
.L_x_55:
        /* <DEDUP_REMOVED lines=12> */
.L_x_58:
[----:B------:R-:W-:Y:S05]  /*16010*/  BSYNC B1 ;  /* 0x0000000000017941 */ /* 0x000fea0003800000 */
.L_x_57:
        /* <DEDUP_REMOVED lines=12> */
.L_x_60:
[----:B------:R-:W-:Y:S05]  /*160e0*/  BSYNC B1 ;  /* 0x0000000000017941 */ /* 0x000fea0003800000 */
.L_x_59:
        /* <DEDUP_REMOVED lines=12> */
.L_x_62:
[----:B------:R-:W-:Y:S05]  /*161b0*/  BSYNC B1 ;  /* 0x0000000000017941 */ /* 0x000fea0003800000 */
.L_x_61:
        /* <DEDUP_REMOVED lines=12> */
.L_x_64:
[----:B------:R-:W-:Y:S05]  /*16280*/  BSYNC B1 ;  /* 0x0000000000017941 */ /* 0x000fea0003800000 */
.L_x_63:
        /* <DEDUP_REMOVED lines=12> */
.L_x_66:
[----:B------:R-:W-:Y:S05]  /*16350*/  BSYNC B1 ;  /* 0x0000000000017941 */ /* 0x000fea0003800000 */
.L_x_65:
        /* <DEDUP_REMOVED lines=12> */
.L_x_68:
[----:B------:R-:W-:Y:S05]  /*16420*/  BSYNC B1 ;  /* 0x0000000000017941 */ /* 0x000fea0003800000 */
.L_x_67:
        /* <DEDUP_REMOVED lines=12> */
.L_x_70:
[----:B------:R-:W-:Y:S05]  /*164f0*/  BSYNC B1 ;  /* 0x0000000000017941 */ /* 0x000fea0003800000 */
.L_x_69:
        /* <DEDUP_REMOVED lines=12> */
.L_x_72:
[----:B------:R-:W-:Y:S05]  /*165c0*/  BSYNC B1 ;  /* 0x0000000000017941 */ /* 0x000fea0003800000 */
.L_x_71:
        /* <DEDUP_REMOVED lines=12> */
.L_x_74:
[----:B------:R-:W-:Y:S05]  /*16690*/  BSYNC B1 ;  /* 0x0000000000017941 */ /* 0x000fea0003800000 */
.L_x_73:
        /* <DEDUP_REMOVED lines=12> */
.L_x_76:
[----:B------:R-:W-:Y:S05]  /*16760*/  BSYNC B1 ;  /* 0x0000000000017941 */ /* 0x000fea0003800000 */
.L_x_75:
        /* <DEDUP_REMOVED lines=12> */
.L_x_78:
[----:B------:R-:W-:Y:S05]  /*16830*/  BSYNC B1 ;  /* 0x0000000000017941 */ /* 0x000fea0003800000 */
.L_x_77:
        /* <DEDUP_REMOVED lines=12> */
.L_x_80:
[----:B------:R-:W-:Y:S05]  /*16900*/  BSYNC B1 ;  /* 0x0000000000017941 */ /* 0x000fea0003800000 */
.L_x_79:
        /* <DEDUP_REMOVED lines=12> */
.L_x_82:
[----:B------:R-:W-:Y:S05]  /*169d0*/  BSYNC B1 ;  /* 0x0000000000017941 */ /* 0x000fea0003800000 */
.L_x_81:
        /* <DEDUP_REMOVED lines=12> */
.L_x_84:
[----:B------:R-:W-:Y:S05]  /*16aa0*/  BSYNC B1 ;  /* 0x0000000000017941 */ /* 0x000fea0003800000 */
.L_x_83:
        /* <DEDUP_REMOVED lines=12> */
.L_x_86:
[----:B------:R-:W-:Y:S05]  /*16b70*/  BSYNC B1 ;  /* 0x0000000000017941 */ /* 0x000fea0003800000 */
.L_x_85:
        /* <DEDUP_REMOVED lines=12> */
.L_x_88:
[----:B------:R-:W-:Y:S05]  /*16c40*/  BSYNC B1 ;  /* 0x0000000000017941 */ /* 0x000fea0003800000 */
.L_x_87:
        /* <DEDUP_REMOVED lines=12> */
.L_x_90:
[----:B------:R-:W-:Y:S05]  /*16d10*/  BSYNC B1 ;  /* 0x0000000000017941 */ /* 0x000fea0003800000 */
.L_x_89:
        /* <DEDUP_REMOVED lines=12> */
.L_x_92:
[----:B------:R-:W-:Y:S05]  /*16de0*/  BSYNC B1 ;  /* 0x0000000000017941 */ /* 0x000fea0003800000 */
.L_x_91:
        /* <DEDUP_REMOVED lines=12> */
.L_x_94:
[----:B------:R-:W-:Y:S05]  /*16eb0*/  BSYNC B1 ;  /* 0x0000000000017941 */ /* 0x000fea0003800000 */
.L_x_93:
        /* <DEDUP_REMOVED lines=12> */
.L_x_96:
[----:B------:R-:W-:Y:S05]  /*16f80*/  BSYNC B1 ;  /* 0x0000000000017941 */ /* 0x000fea0003800000 */
.L_x_95:
        /* <DEDUP_REMOVED lines=12> */
.L_x_98:
[----:B------:R-:W-:Y:S05]  /*17050*/  BSYNC B1 ;  /* 0x0000000000017941 */ /* 0x000fea0003800000 */
.L_x_97:
        /* <DEDUP_REMOVED lines=12> */
.L_x_100:
[----:B------:R-:W-:Y:S05]  /*17120*/  BSYNC B1 ;  /* 0x0000000000017941 */ /* 0x000fea0003800000 */
.L_x_99:
        /* <DEDUP_REMOVED lines=12> */
.L_x_102:
[----:B------:R-:W-:Y:S05]  /*171f0*/  BSYNC B1 ;  /* 0x0000000000017941 */ /* 0x000fea0003800000 */
.L_x_101:
        /* <DEDUP_REMOVED lines=12> */
.L_x_104:
[----:B------:R-:W-:Y:S05]  /*172c0*/  BSYNC B1 ;  /* 0x0000000000017941 */ /* 0x000fea0003800000 */
.L_x_103:
        /* <DEDUP_REMOVED lines=12> */
.L_x_106:
[----:B------:R-:W-:Y:S05]  /*17390*/  BSYNC B1 ;  /* 0x0000000000017941 */ /* 0x000fea0003800000 */
.L_x_105:
        /* <DEDUP_REMOVED lines=12> */
.L_x_108:
[----:B------:R-:W-:Y:S05]  /*17460*/  BSYNC B1 ;  /* 0x0000000000017941 */ /* 0x000fea0003800000 */
.L_x_107:
        /* <DEDUP_REMOVED lines=12> */
.L_x_110:
[----:B------:R-:W-:Y:S05]  /*17530*/  BSYNC B1 ;  /* 0x0000000000017941 */ /* 0x000fea0003800000 */
.L_x_109:
        /* <DEDUP_REMOVED lines=12> */
.L_x_112:
[----:B------:R-:W-:Y:S05]  /*17600*/  BSYNC B1 ;  /* 0x0000000000017941 */ /* 0x000fea0003800000 */
.L_x_111:
        /* <DEDUP_REMOVED lines=12> */
.L_x_114:
[----:B------:R-:W-:Y:S05]  /*176d0*/  BSYNC B1 ;  /* 0x0000000000017941 */ /* 0x000fea0003800000 */
.L_x_113:
[----:B-----5:R-:W-:Y:S01]  /*176e0*/  LOP3.LUT R4, R4, 0xff, RZ, 0xc0, !PT ;  /* 0x000000ff04047812 */ /* 0x020fe200078ec0ff */
[----:B------:R-:W-:Y:S01]  /*176f0*/  BSSY B1, `(.L_x_115) ;  /* 0x000000b000017945 */ /* 0x000fe20003800000 */
[----:B------:R-:W-:Y:S02]  /*17700*/  ISETP.LT.OR P2, PT, R0, 0x52, !P0 ;  /* 0x000000520000780c */ /* 0x000fe40004741670 */
[----:B------:R-:W-:-:S05]  /*17710*/  F2FP.F16.E5M2.UNPACK_B R4, R4 ;  /* 0x00000004ff04723e */ /* 0x000fca00020004ff */
[----:B------:R-:W-:-:S05]  /*17720*/  HADD2.F32 R4, -RZ, R4.H0_H0 ;  /* 0x20000004ff047230 */ /* 0x000fca0000004100 */
[----:B------:R-:W-:-:S04]  /*17730*/  FMUL R4, R4, UR21 ;  /* 0x0000001504047c20 */ /* 0x000fc80008400000 */
[----:B------:R-:W-:-:S05]  /*17740*/  FFMA R4, R170, UR20, R4 ;  /* 0x00000014aa047c23 */ /* 0x000fca0008000004 */
[----:B0-----:R-:W-:Y:S02]  /*17750*/  F2FP.SATFINITE.E5M2.F32.PACK_AB_MERGE_C R5, RZ, R4, RZ ;  /* 0x00000004ff05723e */ /* 0x001fe400048060ff */
[----:B------:R-:W-:-:S03]  /*17760*/  PRMT R4, RZ, 0x7610, R4 ;  /* 0x00007610ff047816 */ /* 0x000fc60000000004 */
[----:B------:R0:W-:Y:S01]  /*17770*/  @!P3 STG.E.U8 desc[UR14][R24.64+0x50], R5 ;  /* 0x000050051800b986 */ /* 0x0001e2000c10110e */
[----:B------:R-:W-:Y:S05]  /*17780*/  @P2 BRA `(.L_x_116) ;  /* 0x0000000000042947 */ /* 0x000fea0003800000 */
[----:B------:R0:W5:Y:S02]  /*17790*/  LDG.E.U8 R4, desc[UR14][R32.64+0x51] ;  /* 0x0000510e20047981 */ /* 0x000164000c1e1100 */
.L_x_116:
[----:B------:R-:W-:Y:S05]  /*177a0*/  BSYNC B1 ;  /* 0x0000000000017941 */ /* 0x000fea0003800000 */
.L_x_115:
        /* <DEDUP_REMOVED lines=12> */
.L_x_118:
[----:B------:R-:W-:Y:S05]  /*17870*/  BSYNC B1 ;  /* 0x0000000000017941 */ /* 0x000fea0003800000 */
.L_x_117:
        /* <DEDUP_REMOVED lines=12> */
.L_x_120:
[----:B------:R-:W-:Y:S05]  /*17940*/  BSYNC B1 ;  /* 0x0000000000017941 */ /* 0x000fea0003800000 */
.L_x_119:
        /* <DEDUP_REMOVED lines=12> */
.L_x_122:
[----:B------:R-:W-:Y:S05]  /*17a10*/  BSYNC B1 ;  /* 0x0000000000017941 */ /* 0x000fea0003800000 */
.L_x_121:
[----:B-----5:R-:W-:Y:S01]  /*17a20*/  LOP3.LUT R4, R4, 0xff, RZ, 0xc0, !PT ;  /* 0x000000ff04047812 */ /* 0x020fe200078ec0ff */
[----:B------:R-:W-:Y:S01]  /*17a30*/  BSSY B1, `(.L_x_123) ;  /* 0x000000b000017945 */ /* 0x000fe20003800000 */
[----:B------:R-:W-:Y:S02]  /*17a40*/  ISETP.LT.OR P2, PT, R0, 0x5a, !P0 ;  /* 0x0000005a0000780c */ /* 0x000fe40004741670 */
[----:B------:R-:W-:-:S05]  /*17a50*/  F2FP.F16.E5M2.UNPACK_B R4, R4 ;  /* 0x00000004ff04723e */ /* 0x000fca00020004ff */
[----:B------:R-:W-:-:S05]  /*17a60*/  HADD2.F32 R4, -RZ, R4.H0_H0 ;  /* 0x20000004ff047230 */ /* 0x000fca0000004100 */
[----:B0-----:R-:W-:Y:S01]  /*17a70*/  FMUL R5, R4, UR21 ;  /* 0x0000001504057c20 */ /* 0x001fe20008400000 */
[----:B------:R-:W-:-:S03]  /*17a80*/  PRMT R4, RZ, 0x7610, R4 ;  /* 0x00007610ff047816 */ /* 0x000fc60000000004 */
[----:B------:R-:W-:-:S05]  /*17a90*/  FFMA R5, R174, UR20, R5 ;  /* 0x00000014ae057c23 */ /* 0x000fca0008000005 */
[----:B------:R-:W-:-:S05]  /*17aa0*/  F2FP.SATFINITE.E5M2.F32.PACK_AB_MERGE_C R5, RZ, R5, RZ ;  /* 0x00000005ff05723e */ /* 0x000fca00048060ff */
[----:B------:R0:W-:Y:S01]  /*17ab0*/  @!P3 STG.E.U8 desc[UR14][R24.64+0x58], R5 ;  /* 0x000058051800b986 */ /* 0x0001e2000c10110e */
[----:B------:R-:W-:Y:S05]  /*17ac0*/  @P2 BRA `(.L_x_124) ;  /* 0x0000000000042947 */ /* 0x000fea0003800000 */
[----:B------:R0:W5:Y:S02]  /*17ad0*/  LDG.E.U8 R4, desc[UR14][R32.64+0x59] ;  /* 0x0000590e20047981 */ /* 0x000164000c1e1100 */
.L_x_124:
[----:B------:R-:W-:Y:S05]  /*17ae0*/  BSYNC B1 ;  /* 0x0000000000017941 */ /* 0x000fea0003800000 */
.L_x_123:
        /* <DEDUP_REMOVED lines=12> */
.L_x_126:
[----:B------:R-:W-:Y:S05]  /*17bb0*/  BSYNC B1 ;  /* 0x0000000000017941 */ /* 0x000fea0003800000 */
.L_x_125:
        /* <DEDUP_REMOVED lines=12> */
.L_x_128:
[----:B------:R-:W-:Y:S05]  /*17c80*/  BSYNC B1 ;  /* 0x0000000000017941 */ /* 0x000fea0003800000 */
.L_x_127:
        /* <DEDUP_REMOVED lines=12> */
.L_x_130:
[----:B------:R-:W-:Y:S05]  /*17d50*/  BSYNC B1 ;  /* 0x0000000000017941 */ /* 0x000fea0003800000 */
.L_x_129:
        /* <DEDUP_REMOVED lines=12> */
.L_x_132:
[----:B------:R-:W-:Y:S05]  /*17e20*/  BSYNC B1 ;  /* 0x0000000000017941 */ /* 0x000fea0003800000 */
.L_x_131:
        /* <DEDUP_REMOVED lines=12> */
.L_x_134:
[----:B------:R-:W-:Y:S05]  /*17ef0*/  BSYNC B1 ;  /* 0x0000000000017941 */ /* 0x000fea0003800000 */
.L_x_133:
        /* <DEDUP_REMOVED lines=12> */
.L_x_136:
[----:B------:R-:W-:Y:S05]  /*17fc0*/  BSYNC B1 ;  /* 0x0000000000017941 */ /* 0x000fea0003800000 */
.L_x_135:
        /* <DEDUP_REMOVED lines=12> */
.L_x_138:
[----:B------:R-:W-:Y:S05]  /*18090*/  BSYNC B1 ;  /* 0x0000000000017941 */ /* 0x000fea0003800000 */
.L_x_137:
        /* <DEDUP_REMOVED lines=12> */
.L_x_140:
[----:B------:R-:W-:Y:S05]  /*18160*/  BSYNC B1 ;  /* 0x0000000000017941 */ /* 0x000fea0003800000 */
.L_x_139:
        /* <DEDUP_REMOVED lines=12> */
.L_x_142:
[----:B------:R-:W-:Y:S05]  /*18230*/  BSYNC B1 ;  /* 0x0000000000017941 */ /* 0x000fea0003800000 */
.L_x_141:
        /* <DEDUP_REMOVED lines=12> */
.L_x_144:
[----:B------:R-:W-:Y:S05]  /*18300*/  BSYNC B1 ;  /* 0x0000000000017941 */ /* 0x000fea0003800000 */
.L_x_143:
        /* <DEDUP_REMOVED lines=12> */
.L_x_146:
[----:B------:R-:W-:Y:S05]  /*183d0*/  BSYNC B1 ;  /* 0x0000000000017941 */ /* 0x000fea0003800000 */
.L_x_145:
        /* <DEDUP_REMOVED lines=12> */
.L_x_148:
[----:B------:R-:W-:Y:S05]  /*184a0*/  BSYNC B1 ;  /* 0x0000000000017941 */ /* 0x000fea0003800000 */
.L_x_147:
        /* <DEDUP_REMOVED lines=12> */
.L_x_150:
[----:B------:R-:W-:Y:S05]  /*18570*/  BSYNC B1 ;  /* 0x0000000000017941 */ /* 0x000fea0003800000 */
.L_x_149:
        /* <DEDUP_REMOVED lines=12> */
.L_x_152:
[----:B------:R-:W-:Y:S05]  /*18640*/  BSYNC B1 ;  /* 0x0000000000017941 */ /* 0x000fea0003800000 */
.L_x_151:
        /* <DEDUP_REMOVED lines=12> */
.L_x_154:
[----:B------:R-:W-:Y:S05]  /*18710*/  BSYNC B1 ;  /* 0x0000000000017941 */ /* 0x000fea0003800000 */
.L_x_153:
        /* <DEDUP_REMOVED lines=12> */
.L_x_156:
[----:B------:R-:W-:Y:S05]  /*187e0*/  BSYNC B1 ;  /* 0x0000000000017941 */ /* 0x000fea0003800000 */
.L_x_155:
        /* <DEDUP_REMOVED lines=12> */
.L_x_158:
[----:B------:R-:W-:Y:S05]  /*188b0*/  BSYNC B1 ;  /* 0x0000000000017941 */ /* 0x000fea0003800000 */
.L_x_157:
        /* <DEDUP_REMOVED lines=12> */
.L_x_160:
[----:B------:R-:W-:Y:S05]  /*18980*/  BSYNC B1 ;  /* 0x0000000000017941 */ /* 0x000fea0003800000 */
.L_x_159:
        /* <DEDUP_REMOVED lines=12> */
.L_x_162:
[----:B------:R-:W-:Y:S05]  /*18a50*/  BSYNC B1 ;  /* 0x0000000000017941 */ /* 0x000fea0003800000 */
.L_x_161:
        /* <DEDUP_REMOVED lines=12> */
.L_x_164:
[----:B------:R-:W-:Y:S05]  /*18b20*/  BSYNC B1 ;  /* 0x0000000000017941 */ /* 0x000fea0003800000 */
.L_x_163:
        /* <DEDUP_REMOVED lines=12> */
.L_x_166:
[----:B------:R-:W-:Y:S05]  /*18bf0*/  BSYNC B1 ;  /* 0x0000000000017941 */ /* 0x000fea0003800000 */
.L_x_165:
        /* <DEDUP_REMOVED lines=12> */
.L_x_168:
[----:B------:R-:W-:Y:S05]  /*18cc0*/  BSYNC B1 ;  /* 0x0000000000017941 */ /* 0x000fea0003800000 */
.L_x_167:
        /* <DEDUP_REMOVED lines=12> */
.L_x_170:
[----:B------:R-:W-:Y:S05]  /*18d90*/  BSYNC B1 ;  /* 0x0000000000017941 */ /* 0x000fea0003800000 */
.L_x_169:
        /* <DEDUP_REMOVED lines=12> */
.L_x_172:
[----:B------:R-:W-:Y:S05]  /*18e60*/  BSYNC B1 ;  /* 0x0000000000017941 */ /* 0x000fea0003800000 */
.L_x_171:
        /* <DEDUP_REMOVED lines=12> */
.L_x_174:
[----:B------:R-:W-:Y:S05]  /*18f30*/  BSYNC B1 ;  /* 0x0000000000017941 */ /* 0x000fea0003800000 */
.L_x_173:
        /* <DEDUP_REMOVED lines=12> */
.L_x_176:
[----:B------:R-:W-:Y:S05]  /*19000*/  BSYNC B1 ;  /* 0x0000000000017941 */ /* 0x000fea0003800000 */
.L_x_175:
        /* <DEDUP_REMOVED lines=12> */
.L_x_178:
[----:B------:R-:W-:Y:S05]  /*190d0*/  BSYNC B1 ;  /* 0x0000000000017941 */ /* 0x000fea0003800000 */
.L_x_177:
        /* <DEDUP_REMOVED lines=12> */
.L_x_180:
[----:B------:R-:W-:Y:S05]  /*191a0*/  BSYNC B1 ;  /* 0x0000000000017941 */ /* 0x000fea0003800000 */
.L_x_179:
        /* <DEDUP_REMOVED lines=12> */
.L_x_182:
[----:B------:R-:W-:Y:S05]  /*19270*/  BSYNC B1 ;  /* 0x0000000000017941 */ /* 0x000fea0003800000 */
.L_x_181:
        /* <DEDUP_REMOVED lines=12> */
.L_x_184:
[----:B------:R-:W-:Y:S05]  /*19340*/  BSYNC B1 ;  /* 0x0000000000017941 */ /* 0x000fea0003800000 */
.L_x_183:
        /* <DEDUP_REMOVED lines=12> */
.L_x_186:
[----:B------:R-:W-:Y:S05]  /*19410*/  BSYNC B1 ;  /* 0x0000000000017941 */ /* 0x000fea0003800000 */
.L_x_185:
        /* <DEDUP_REMOVED lines=12> */
.L_x_188:
[----:B------:R-:W-:Y:S05]  /*194e0*/  BSYNC B1 ;  /* 0x0000000000017941 */ /* 0x000fea0003800000 */
.L_x_187:
        /* <DEDUP_REMOVED lines=12> */
.L_x_190:
[----:B------:R-:W-:Y:S05]  /*195b0*/  BSYNC B1 ;  /* 0x0000000000017941 */ /* 0x000fea0003800000 */
.L_x_189:
        /* <DEDUP_REMOVED lines=12> */
.L_x_192:
[----:B------:R-:W-:Y:S05]  /*19680*/  BSYNC B1 ;  /* 0x0000000000017941 */ /* 0x000fea0003800000 */
.L_x_191:
        /* <DEDUP_REMOVED lines=12> */
.L_x_194:
[----:B------:R-:W-:Y:S05]  /*19750*/  BSYNC B1 ;  /* 0x0000000000017941 */ /* 0x000fea0003800000 */
.L_x_193:
        /* <DEDUP_REMOVED lines=12> */
.L_x_196:
[----:B------:R-:W-:Y:S05]  /*19820*/  BSYNC B1 ;  /* 0x0000000000017941 */ /* 0x000fea0003800000 */
.L_x_195:
        /* <DEDUP_REMOVED lines=12> */
.L_x_198:
[----:B------:R-:W-:Y:S05]  /*198f0*/  BSYNC B1 ;  /* 0x0000000000017941 */ /* 0x000fea0003800000 */
.L_x_197:
        /* <DEDUP_REMOVED lines=12> */
.L_x_200:
[----:B------:R-:W-:Y:S05]  /*199c0*/  BSYNC B1 ;  /* 0x0000000000017941 */ /* 0x000fea0003800000 */
.L_x_199:
        /* <DEDUP_REMOVED lines=12> */
.L_x_202:
[----:B------:R-:W-:Y:S05]  /*19a90*/  BSYNC B1 ;  /* 0x0000000000017941 */ /* 0x000fea0003800000 */
.L_x_201:
        /* <DEDUP_REMOVED lines=12> */
.L_x_204:
[----:B------:R-:W-:Y:S05]  /*19b60*/  BSYNC B1 ;  /* 0x0000000000017941 */ /* 0x000fea0003800000 */
.L_x_203:
        /* <DEDUP_REMOVED lines=12> */
.L_x_206:
[----:B------:R-:W-:Y:S05]  /*19c30*/  BSYNC B1 ;  /* 0x0000000000017941 */ /* 0x000fea0003800000 */
.L_x_205:
        /* <DEDUP_REMOVED lines=12> */
.L_x_208:
[----:B------:R-:W-:Y:S05]  /*19d00*/  BSYNC B1 ;  /* 0x0000000000017941 */ /* 0x000fea0003800000 */
.L_x_207:
        /* <DEDUP_REMOVED lines=12> */
.L_x_210:
[----:B------:R-:W-:Y:S05]  /*19dd0*/  BSYNC B1 ;  /* 0x0000000000017941 */ /* 0x000fea0003800000 */
.L_x_209:
        /* <DEDUP_REMOVED lines=12> */
.L_x_212:
[----:B------:R-:W-:Y:S05]  /*19ea0*/  BSYNC B1 ;  /* 0x0000000000017941 */ /* 0x000fea0003800000 */
.L_x_211:
        /* <DEDUP_REMOVED lines=12> */
.L_x_214:
[----:B------:R-:W-:Y:S05]  /*19f70*/  BSYNC B1 ;  /* 0x0000000000017941 */ /* 0x000fea0003800000 */
.L_x_213:
        /* <DEDUP_REMOVED lines=12> */
.L_x_216:
[----:B------:R-:W-:Y:S05]  /*1a040*/  BSYNC B1 ;  /* 0x0000000000017941 */ /* 0x000fea0003800000 */
.L_x_215:
        /* <DEDUP_REMOVED lines=12> */
.L_x_218:
[----:B------:R-:W-:Y:S05]  /*1a110*/  BSYNC B1 ;  /* 0x0000000000017941 */ /* 0x000fea0003800000 */
.L_x_217:
        /* <DEDUP_REMOVED lines=12> */
.L_x_220:
[----:B------:R-:W-:Y:S05]  /*1a1e0*/  BSYNC B1 ;  /* 0x0000000000017941 */ /* 0x000fea0003800000 */
.L_x_219:
        /* <DEDUP_REMOVED lines=12> */
.L_x_222:
[----:B------:R-:W-:Y:S05]  /*1a2b0*/  BSYNC B1 ;  /* 0x0000000000017941 */ /* 0x000fea0003800000 */
.L_x_221:
        /* <DEDUP_REMOVED lines=12> */
.L_x_224:
[----:B------:R-:W-:Y:S05]  /*1a380*/  BSYNC B1 ;  /* 0x0000000000017941 */ /* 0x000fea0003800000 */
.L_x_223:
        /* <DEDUP_REMOVED lines=12> */
.L_x_226:
[----:B------:R-:W-:Y:S05]  /*1a450*/  BSYNC B1 ;  /* 0x0000000000017941 */ /* 0x000fea0003800000 */
.L_x_225:
        /* <DEDUP_REMOVED lines=12> */
.L_x_228:
[----:B------:R-:W-:Y:S05]  /*1a520*/  BSYNC B1 ;  /* 0x0000000000017941 */ /* 0x000fea0003800000 */
.L_x_227:
        /* <DEDUP_REMOVED lines=12> */
.L_x_230:
[----:B------:R-:W-:Y:S05]  /*1a5f0*/  BSYNC B1 ;  /* 0x0000000000017941 */ /* 0x000fea0003800000 */
.L_x_229:
        /* <DEDUP_REMOVED lines=12> */
.L_x_232:
[----:B------:R-:W-:Y:S05]  /*1a6c0*/  BSYNC B1 ;  /* 0x0000000000017941 */ /* 0x000fea0003800000 */
.L_x_231:
        /* <DEDUP_REMOVED lines=12> */
.L_x_234:
[----:B------:R-:W-:Y:S05]  /*1a790*/  BSYNC B1 ;  /* 0x0000000000017941 */ /* 0x000fea0003800000 */
.L_x_233:
        /* <DEDUP_REMOVED lines=12> */
.L_x_236:
[----:B------:R-:W-:Y:S05]  /*1a860*/  BSYNC B1 ;  /* 0x0000000000017941 */ /* 0x000fea0003800000 */
.L_x_235:
        /* <DEDUP_REMOVED lines=12> */
.L_x_238:
[----:B------:R-:W-:Y:S05]  /*1a930*/  BSYNC B1 ;  /* 0x0000000000017941 */ /* 0x000fea0003800000 */
.L_x_237:
        /* <DEDUP_REMOVED lines=12> */
.L_x_240:
[----:B------:R-:W-:Y:S05]  /*1aa00*/  BSYNC B1 ;  /* 0x0000000000017941 */ /* 0x000fea0003800000 */
.L_x_239:
        /* <DEDUP_REMOVED lines=12> */
.L_x_242:
[----:B------:R-:W-:Y:S05]  /*1aad0*/  BSYNC B1 ;  /* 0x0000000000017941 */ /* 0x000fea0003800000 */
.L_x_241:
        /* <DEDUP_REMOVED lines=12> */
.L_x_244:
[----:B------:R-:W-:Y:S05]  /*1aba0*/  BSYNC B1 ;  /* 0x0000000000017941 */ /* 0x000fea0003800000 */
.L_x_243:
        /* <DEDUP_REMOVED lines=12> */
.L_x_246:
[----:B------:R-:W-:Y:S05]  /*1ac70*/  BSYNC B1 ;  /* 0x0000000000017941 */ /* 0x000fea0003800000 */
.L_x_245:
        /* <DEDUP_REMOVED lines=12> */
.L_x_248:
[----:B------:R-:W-:Y:S05]  /*1ad40*/  BSYNC B1 ;  /* 0x0000000000017941 */ /* 0x000fea0003800000 */
.L_x_247:
        /* <DEDUP_REMOVED lines=12> */
.L_x_250:
[----:B------:R-:W-:Y:S05]  /*1ae10*/  BSYNC B1 ;  /* 0x0000000000017941 */ /* 0x000fea0003800000 */
.L_x_249:
[----:B0-----:R-:W2:Y:S01]  /*1ae20*/  LDL.LU R5, [R1+0x200] ;  /* 0x0002000001057983 */ /* 0x001ea20000300800 */
[----:B-----5:R-:W-:Y:S01]  /*1ae30*/  LOP3.LUT R4, R4, 0xff, RZ, 0xc0, !PT ;  /* 0x000000ff04047812 */ /* 0x020fe200078ec0ff */
[----:B------:R-:W-:Y:S01]  /*1ae40*/  BSSY B1, `(.L_x_251) ;  /* 0x000000b000017945 */ /* 0x000fe20003800000 */
[----:B------:R-:W-:Y:S02]  /*1ae50*/  ISETP.LT.OR P2, PT, R0, 0xda, !P0 ;  /* 0x000000da0000780c */ /* 0x000fe40004741670 */
[----:B------:R-:W-:-:S05]  /*1ae60*/  F2FP.F16.E5M2.UNPACK_B R4, R4 ;  /* 0x00000004ff04723e */ /* 0x000fca00020004ff */
[----:B------:R-:W-:-:S05]  /*1ae70*/  HADD2.F32 R4, -RZ, R4.H0_H0 ;  /* 0x20000004ff047230 */ /* 0x000fca0000004100 */
[----:B------:R-:W-:-:S04]  /*1ae80*/  FMUL R4, R4, UR21 ;  /* 0x0000001504047c20 */ /* 0x000fc80008400000 */
[----:B--2---:R-:W-:-:S05]  /*1ae90*/  FFMA R4, R5, UR20, R4 ;  /* 0x0000001405047c23 */ /* 0x004fca0008000004 */
[----:B------:R-:W-:Y:S02]  /*1aea0*/  F2FP.SATFINITE.E5M2.F32.PACK_AB_MERGE_C R5, RZ, R4, RZ ;  /* 0x00000004ff05723e */ /* 0x000fe400048060ff */
[----:B------:R-:W-:-:S03]  /*1aeb0*/  PRMT R4, RZ, 0x7610, R4 ;  /* 0x00007610ff047816 */ /* 0x000fc60000000004 */
[----:B------:R0:W-:Y:S01]  /*1aec0*/  @!P3 STG.E.U8 desc[UR14][R24.64+0xd8], R5 ;  /* 0x0000d8051800b986 */ /* 0x0001e2000c10110e */
[----:B------:R-:W-:Y:S05]  /*1aed0*/  @P2 BRA `(.L_x_252) ;  /* 0x0000000000042947 */ /* 0x000fea0003800000 */
[----:B------:R2:W5:Y:S02]  /*1aee0*/  LDG.E.U8 R4, desc[UR14][R32.64+0xd9] ;  /* 0x0000d90e20047981 */ /* 0x000564000c1e1100 */
.L_x_252:
[----:B------:R-:W-:Y:S05]  /*1aef0*/  BSYNC B1 ;  /* 0x0000000000017941 */ /* 0x000fea0003800000 */
.L_x_251:
[----:B0-----:R-:W3:Y:S01]  /*1af00*/  LDL.LU R5, [R1+0x204] ;  /* 0x0002040001057983 */ /* 0x001ee20000300800 */
[----:B-----5:R-:W-:Y:S01]  /*1af10*/  LOP3.LUT R4, R4, 0xff, RZ, 0xc0, !PT ;  /* 0x000000ff04047812 */ /* 0x020fe200078ec0ff */
[----:B------:R-:W-:Y:S01]  /*1af20*/  BSSY B1, `(.L_x_253) ;  /* 0x000000b000017945 */ /* 0x000fe20003800000 */
[----:B------:R-:W-:Y:S02]  /*1af30*/  ISETP.LT.OR P3, PT, R0, 0xd9, !P1 ;  /* 0x000000d90000780c */ /* 0x000fe40004f61670 */
[----:B------:R-:W-:-:S05]  /*1af40*/  F2FP.F16.E5M2.UNPACK_B R4, R4 ;  /* 0x00000004ff04723e */ /* 0x000fca00020004ff */
[----:B------:R-:W-:-:S05]  /*1af50*/  HADD2.F32 R4, -RZ, R4.H0_H0 ;  /* 0x20000004ff047230 */ /* 0x000fca0000004100 */
[----:B------:R-:W-:-:S04]  /*1af60*/  FMUL R4, R4, UR21 ;  /* 0x0000001504047c20 */ /* 0x000fc80008400000 */
[----:B---3--:R-:W-:-:S05]  /*1af70*/  FFMA R4, R5, UR20, R4 ;  /* 0x0000001405047c23 */ /* 0x008fca0008000004 */
[----:B------:R-:W-:Y:S02]  /*1af80*/  F2FP.SATFINITE.E5M2.F32.PACK_AB_MERGE_C R5, RZ, R4, RZ ;  /* 0x00000004ff05723e */ /* 0x000fe400048060ff */
[----:B------:R-:W-:-:S03]  /*1af90*/  PRMT R4, RZ, 0x7610, R4 ;  /* 0x00007610ff047816 */ /* 0x000fc60000000004 */
[----:B------:R0:W-:Y:S01]  /*1afa0*/  @!P2 STG.E.U8 desc[UR14][R24.64+0xd9], R5 ;  /* 0x0000d9051800a986 */ /* 0x0001e2000c10110e */
[----:B------:R-:W-:Y:S05]  /*1afb0*/  @P3 BRA `(.L_x_254) ;  /* 0x0000000000043947 */ /* 0x000fea0003800000 */
[----:B------:R3:W5:Y:S02]  /*1afc0*/  LDG.E.U8 R4, desc[UR14][R2.64+0xd8] ;  /* 0x0000d80e02047981 */ /* 0x000764000c1e1100 */
.L_x_254:
[----:B------:R-:W-:Y:S05]  /*1afd0*/  BSYNC B1 ;  /* 0x0000000000017941 */ /* 0x000fea0003800000 */
.L_x_253:
        /* <DEDUP_REMOVED lines=13> */
.L_x_256:
[----:B------:R-:W-:Y:S05]  /*1b0b0*/  BSYNC B1 ;  /* 0x0000000000017941 */ /* 0x000fea0003800000 */
.L_x_255:
        /* <DEDUP_REMOVED lines=13> */
.L_x_258:
[----:B------:R-:W-:Y:S05]  /*1b190*/  BSYNC B1 ;  /* 0x0000000000017941 */ /* 0x000fea0003800000 */
.L_x_257:
        /* <DEDUP_REMOVED lines=13> */
.L_x_260:
[----:B------:R-:W-:Y:S05]  /*1b270*/  BSYNC B1 ;  /* 0x0000000000017941 */ /* 0x000fea0003800000 */
.L_x_259:
        /* <DEDUP_REMOVED lines=13> */
.L_x_262:
[----:B------:R-:W-:Y:S05]  /*1b350*/  BSYNC B1 ;  /* 0x0000000000017941 */ /* 0x000fea0003800000 */
.L_x_261:
        /* <DEDUP_REMOVED lines=13> */
.L_x_264:
[----:B------:R-:W-:Y:S05]  /*1b430*/  BSYNC B1 ;  /* 0x0000000000017941 */ /* 0x000fea0003800000 */
.L_x_263:
        /* <DEDUP_REMOVED lines=13> */
.L_x_266:
[----:B------:R-:W-:Y:S05]  /*1b510*/  BSYNC B1 ;  /* 0x0000000000017941 */ /* 0x000fea0003800000 */
.L_x_265:
        /* <DEDUP_REMOVED lines=13> */
.L_x_268:
[----:B------:R-:W-:Y:S05]  /*1b5f0*/  BSYNC B1 ;  /* 0x0000000000017941 */ /* 0x000fea0003800000 */
.L_x_267:
        /* <DEDUP_REMOVED lines=13> */
.L_x_270:
[----:B------:R-:W-:Y:S05]  /*1b6d0*/  BSYNC B1 ;  /* 0x0000000000017941 */ /* 0x000fea0003800000 */
.L_x_269:
        /* <DEDUP_REMOVED lines=13> */
.L_x_272:
[----:B------:R-:W-:Y:S05]  /*1b7b0*/  BSYNC B1 ;  /* 0x0000000000017941 */ /* 0x000fea0003800000 */
.L_x_271:
        /* <DEDUP_REMOVED lines=13> */
.L_x_274:
[----:B------:R-:W-:Y:S05]  /*1b890*/  BSYNC B1 ;  /* 0x0000000000017941 */ /* 0x000fea0003800000 */
.L_x_273:
        /* <DEDUP_REMOVED lines=13> */
.L_x_276:
[----:B------:R-:W-:Y:S05]  /*1b970*/  BSYNC B1 ;  /* 0x0000000000017941 */ /* 0x000fea0003800000 */
.L_x_275:
        /* <DEDUP_REMOVED lines=13> */
.L_x_278:
[----:B------:R-:W-:Y:S05]  /*1ba50*/  BSYNC B1 ;  /* 0x0000000000017941 */ /* 0x000fea0003800000 */
.L_x_277:
        /* <DEDUP_REMOVED lines=13> */
.L_x_280:
[----:B------:R-:W-:Y:S05]  /*1bb30*/  BSYNC B1 ;  /* 0x0000000000017941 */ /* 0x000fea0003800000 */
.L_x_279:
        /* <DEDUP_REMOVED lines=13> */
.L_x_282:
[----:B------:R-:W-:Y:S05]  /*1bc10*/  BSYNC B1 ;  /* 0x0000000000017941 */ /* 0x000fea0003800000 */
.L_x_281:
        /* <DEDUP_REMOVED lines=13> */
.L_x_284:
[----:B------:R-:W-:Y:S05]  /*1bcf0*/  BSYNC B1 ;  /* 0x0000000000017941 */ /* 0x000fea0003800000 */
.L_x_283:
        /* <DEDUP_REMOVED lines=13> */
.L_x_286:
[----:B------:R-:W-:Y:S05]  /*1bdd0*/  BSYNC B1 ;  /* 0x0000000000017941 */ /* 0x000fea0003800000 */
.L_x_285:
        /* <DEDUP_REMOVED lines=13> */
.L_x_288:
[----:B------:R-:W-:Y:S05]  /*1beb0*/  BSYNC B1 ;  /* 0x0000000000017941 */ /* 0x000fea0003800000 */
.L_x_287:
[----:B------:R-:W2:Y:S01]  /*1bec0*/  LDL.LU R7, [R1+0x24c] ;  /* 0x00024c0001077983 */ /* 0x000ea20000300800 */
[----:B-----5:R-:W-:Y:S01]  /*1bed0*/  LOP3.LUT R4, R4, 0xff, RZ, 0xc0, !PT ;  /* 0x000000ff04047812 */ /* 0x020fe200078ec0ff */
[----:B------:R-:W-:Y:S01]  /*1bee0*/  BSSY B1, `(.L_x_289) ;  /* 0x0000013000017945 */ /* 0x000fe20003800000 */
[----:B0-----:R-:W-:Y:S02]  /*1bef0*/  IADD3 R5, P0, R35, 0x80, RZ ;  /* 0x0000008023057810 */ /* 0x001fe40007f1e0ff */
[----:B------:R-:W-:-:S03]  /*1bf00*/  F2FP.F16.E5M2.UNPACK_B R4, R4 ;  /* 0x00000004ff04723e */ /* 0x000fc600020004ff */
[----:B--234-:R-:W-:Y:S01]  /*1bf10*/  IMAD.X R2, RZ, RZ, R37, P0 ;  /* 0x000000ffff027224 */ /* 0x01cfe200000e0625 */
[----:B------:R-:W-:Y:S01]  /*1bf20*/  ISETP.GE.AND P0, PT, R34, 0x81, PT ;  /* 0x000000812200780c */ /* 0x000fe20003f06270 */
[----:B------:R-:W-:Y:S02]  /*1bf30*/  HADD2.F32 R4, -RZ, R4.H0_H0 ;  /* 0x20000004ff047230 */ /* 0x000fe40000004100 */
[----:B------:R-:W-:Y:S01]  /*1bf40*/  IMAD R6, R2, UR6, RZ ;  /* 0x0000000602067c24 */ /* 0x000fe2000f8e02ff */
[----:B------:R-:W-:Y:S01]  /*1bf50*/  ISETP.LT.OR P3, PT, R0, 0x1, !P0 ;  /* 0x000000010000780c */ /* 0x000fe20004761670 */
[----:B------:R-:W-:-:S04]  /*1bf60*/  IMAD.WIDE.U32 R2, R5, UR6, R38 ;  /* 0x0000000605027c25 */ /* 0x000fc8000f8e0026 */
[----:B------:R-:W-:Y:S01]  /*1bf70*/  FMUL R4, R4, UR21 ;  /* 0x0000001504047c20 */ /* 0x000fe20008400000 */
[----:B------:R-:W-:Y:S01]  /*1bf80*/  IMAD R5, R5, UR7, R6 ;  /* 0x0000000705057c24 */ /* 0x000fe2000f8e0206 */
[----:B------:R-:W-:-:S04]  /*1bf90*/  IADD3 R2, P2, R2, UR8, RZ ;  /* 0x0000000802027c10 */ /* 0x000fc8000ff5e0ff */
[----:B------:R-:W-:Y:S01]  /*1bfa0*/  IADD3.X R3, R3, UR9, R5, P2, !PT ;  /* 0x0000000903037c10 */ /* 0x000fe200097fe405 */
[----:B------:R-:W-:-:S05]  /*1bfb0*/  FFMA R4, R7, UR20, R4 ;  /* 0x0000001407047c23 */ /* 0x000fca0008000004 */
[----:B------:R-:W-:Y:S02]  /*1bfc0*/  F2FP.SATFINITE.E5M2.F32.PACK_AB_MERGE_C R7, RZ, R4, RZ ;  /* 0x00000004ff07723e */ /* 0x000fe400048060ff */
[----:B------:R-:W-:-:S03]  /*1bfd0*/  PRMT R4, RZ, 0x7610, R4 ;  /* 0x00007610ff047816 */ /* 0x000fc60000000004 */
[----:B------:R0:W-:Y:S01]  /*1bfe0*/  @!P1 STG.E.U8 desc[UR14][R26.64+0xf9], R7 ;  /* 0x0000f9071a009986 */ /* 0x0001e2000c10110e */
[----:B------:R-:W-:Y:S05]  /*1bff0*/  @P3 BRA `(.L_x_290) ;  /* 0x0000000000043947 */ /* 0x000fea0003800000 */
[----:B------:R2:W5:Y:S02]  /*1c000*/  LDG.E.U8 R4, desc[UR14][R2.64] ;  /* 0x0000000e02047981 */ /* 0x000564000c1e1100 */
.L_x_290:
[----:B------:R-:W-:Y:S05]  /*1c010*/  BSYNC B1 ;  /* 0x0000000000017941 */ /* 0x000fea0003800000 */
.L_x_289:
[----:B------:R-:W3:Y:S01]  /*1c020*/  LDL.LU R5, [R1+0x250] ;  /* 0x0002500001057983 */ /* 0x000ee20000300800 */
        /* <DEDUP_REMOVED lines=12> */
.L_x_292:
[----:B------:R-:W-:Y:S05]  /*1c0f0*/  BSYNC B1 ;  /* 0x0000000000017941 */ /* 0x000fea0003800000 */
.L_x_291:
[----:B---3--:R-:W3:Y:S01]  /*1c100*/  LDL.LU R5, [R1+0x254] ;  /* 0x0002540001057983 */ /* 0x008ee20000300800 */
[----:B-----5:R-:W-:Y:S01]  /*1c110*/  LOP3.LUT R4, R4, 0xff, RZ, 0xc0, !PT ;  /* 0x000000ff04047812 */ /* 0x020fe200078ec0ff */
[----:B------:R-:W-:Y:S01]  /*1c120*/  BSSY B1, `(.L_x_293) ;  /* 0x0000013000017945 */ /* 0x000fe20003800000 */
[----:B------:R-:W-:Y:S02]  /*1c130*/  IADD3 R35, P1, R35, 0x88, RZ ;  /* 0x0000008823237810 */ /* 0x000fe40007f3e0ff */
[----:B------:R-:W-:Y:S02]  /*1c140*/  F2FP.F16.E5M2.UNPACK_B R4, R4 ;  /* 0x00000004ff04723e */ /* 0x000fe400020004ff */
[----:B------:R-:W-:Y:S01]  /*1c150*/  PRMT R6, RZ, 0x7610, R6 ;  /* 0x00007610ff067816 */ /* 0x000fe20000000006 */
[----:B------:R-:W-:Y:S01]  /*1c160*/  IMAD.X R36, RZ, RZ, R37, P1 ;  /* 0x000000ffff247224 */ /* 0x000fe200008e0625 */
[----:B------:R-:W-:Y:S01]  /*1c170*/  ISETP.GE.AND P1, PT, R34, 0x89, PT ;  /* 0x000000892200780c */ /* 0x000fe20003f26270 */
[----:B------:R-:W-:-:S02]  /*1c180*/  HADD2.F32 R4, -RZ, R4.H0_H0 ;  /* 0x20000004ff047230 */ /* 0x000fc40000004100 */
[----:B------:R-:W-:Y:S01]  /*1c190*/  IMAD R36, R36, UR6, RZ ;  /* 0x0000000624247c24 */ /* 0x000fe2000f8e02ff */
[----:B------:R-:W-:Y:S01]  /*1c1a0*/  ISETP.LT.OR P5, PT, R0, 0x1, !P1 ;  /* 0x000000010000780c */ /* 0x000fe20004fa1670 */
[----:B------:R-:W-:-:S04]  /*1c1b0*/  IMAD.WIDE.U32 R38, R35, UR6, R38 ;  /* 0x0000000623267c25 */ /* 0x000fc8000f8e0026 */
[----:B------:R-:W-:Y:S01]  /*1c1c0*/  FMUL R4, R4, UR21 ;  /* 0x0000001504047c20 */ /* 0x000fe20008400000 */
[----:B------:R-:W-:-:S03]  /*1c1d0*/  IMAD R35, R35, UR7, R36 ;  /* 0x0000000723237c24 */ /* 0x000fc6000f8e0224 */
[----:B---3--:R-:W-:Y:S01]  /*1c1e0*/  FFMA R5, R5, UR20, R4 ;  /* 0x0000001405057c23 */ /* 0x008fe20008000004 */
[----:B------:R-:W-:-:S04]  /*1c1f0*/  IADD3 R4, P3, R38, UR8, RZ ;  /* 0x0000000826047c10 */ /* 0x000fc8000ff7e0ff */
[----:B0-----:R-:W-:Y:S02]  /*1c200*/  F2FP.SATFINITE.E5M2.F32.PACK_AB_MERGE_C R7, RZ, R5, RZ ;  /* 0x00000005ff07723e */ /* 0x001fe400048060ff */
[----:B------:R-:W-:-:S03]  /*1c210*/  IADD3.X R5, R39, UR9, R35, P3, !PT ;  /* 0x0000000927057c10 */ /* 0x000fc60009ffe423 */
[----:B------:R0:W-:Y:S01]  /*1c220*/  @!P2 STG.E.U8 desc[UR14][R30.64+0x1], R7 ;  /* 0x000001071e00a986 */ /* 0x0001e2000c10110e */
[----:B------:R-:W-:Y:S05]  /*1c230*/  @P5 BRA `(.L_x_294) ;  /* 0x0000000000045947 */ /* 0x000fea0003800000 */
[----:B------:R3:W5:Y:S02]  /*1c240*/  LDG.E.U8 R6, desc[UR14][R4.64] ;  /* 0x0000000e04067981 */ /* 0x000764000c1e1100 */
.L_x_294:
[----:B------:R-:W-:Y:S05]  /*1c250*/  BSYNC B1 ;  /* 0x0000000000017941 */ /* 0x000fea0003800000 */
.L_x_293:
        /* <DEDUP_REMOVED lines=13> */
.L_x_296:
[----:B------:R-:W-:Y:S05]  /*1c330*/  BSYNC B1 ;  /* 0x0000000000017941 */ /* 0x000fea0003800000 */
.L_x_295:
        /* <DEDUP_REMOVED lines=13> */
.L_x_298:
[----:B------:R-:W-:Y:S05]  /*1c410*/  BSYNC B1 ;  /* 0x0000000000017941 */ /* 0x000fea0003800000 */
.L_x_297:
        /* <DEDUP_REMOVED lines=13> */
.L_x_300:
[----:B------:R-:W-:Y:S05]  /*1c4f0*/  BSYNC B1 ;  /* 0x0000000000017941 */ /* 0x000fea0003800000 */
.L_x_299:
        /* <DEDUP_REMOVED lines=13> */
.L_x_302:
[----:B------:R-:W-:Y:S05]  /*1c5d0*/  BSYNC B1 ;  /* 0x0000000000017941 */ /* 0x000fea0003800000 */
.L_x_301:
        /* <DEDUP_REMOVED lines=13> */
.L_x_304:
[----:B------:R-:W-:Y:S05]  /*1c6b0*/  BSYNC B1 ;  /* 0x0000000000017941 */ /* 0x000fea0003800000 */
.L_x_303:
        /* <DEDUP_REMOVED lines=13> */
.L_x_306:
[----:B------:R-:W-:Y:S05]  /*1c790*/  BSYNC B1 ;  /* 0x0000000000017941 */ /* 0x000fea0003800000 */
.L_x_305:
        /* <DEDUP_REMOVED lines=13> */
.L_x_308:
[----:B------:R-:W-:Y:S05]  /*1c870*/  BSYNC B1 ;  /* 0x0000000000017941 */ /* 0x000fea0003800000 */
.L_x_307:
        /* <DEDUP_REMOVED lines=13> */
.L_x_310:
[----:B------:R-:W-:Y:S05]  /*1c950*/  BSYNC B1 ;  /* 0x0000000000017941 */ /* 0x000fea0003800000 */
.L_x_309:
        /* <DEDUP_REMOVED lines=13> */
.L_x_312:
[----:B------:R-:W-:Y:S05]  /*1ca30*/  BSYNC B1 ;  /* 0x0000000000017941 */ /* 0x000fea0003800000 */
.L_x_311:
        /* <DEDUP_REMOVED lines=13> */
.L_x_314:
[----:B------:R-:W-:Y:S05]  /*1cb10*/  BSYNC B1 ;  /* 0x0000000000017941 */ /* 0x000fea0003800000 */
.L_x_313:
        /* <DEDUP_REMOVED lines=13> */
.L_x_316:
[----:B------:R-:W-:Y:S05]  /*1cbf0*/  BSYNC B1 ;  /* 0x0000000000017941 */ /* 0x000fea0003800000 */
.L_x_315:
        /* <DEDUP_REMOVED lines=13> */
.L_x_318:
[----:B------:R-:W-:Y:S05]  /*1ccd0*/  BSYNC B1 ;  /* 0x0000000000017941 */ /* 0x000fea0003800000 */
.L_x_317:
        /* <DEDUP_REMOVED lines=13> */
.L_x_320:
[----:B------:R-:W-:Y:S05]  /*1cdb0*/  BSYNC B1 ;  /* 0x0000000000017941 */ /* 0x000fea0003800000 */
.L_x_319:
        /* <DEDUP_REMOVED lines=13> */
.L_x_322:
[----:B------:R-:W-:Y:S05]  /*1ce90*/  BSYNC B1 ;  /* 0x0000000000017941 */ /* 0x000fea0003800000 */
.L_x_321:
        /* <DEDUP_REMOVED lines=13> */
.L_x_324:
[----:B------:R-:W-:Y:S05]  /*1cf70*/  BSYNC B1 ;  /* 0x0000000000017941 */ /* 0x000fea0003800000 */
.L_x_323:
        /* <DEDUP_REMOVED lines=13> */
.L_x_326:
[----:B------:R-:W-:Y:S05]  /*1d050*/  BSYNC B1 ;  /* 0x0000000000017941 */ /* 0x000fea0003800000 */
.L_x_325:
        /* <DEDUP_REMOVED lines=13> */
.L_x_328:
[----:B------:R-:W-:Y:S05]  /*1d130*/  BSYNC B1 ;  /* 0x0000000000017941 */ /* 0x000fea0003800000 */
.L_x_327:
        /* <DEDUP_REMOVED lines=13> */
.L_x_330:
[----:B------:R-:W-:Y:S05]  /*1d210*/  BSYNC B1 ;  /* 0x0000000000017941 */ /* 0x000fea0003800000 */
.L_x_329:
        /* <DEDUP_REMOVED lines=13> */
.L_x_332:
[----:B------:R-:W-:Y:S05]  /*1d2f0*/  BSYNC B1 ;  /* 0x0000000000017941 */ /* 0x000fea0003800000 */
.L_x_331:
        /* <DEDUP_REMOVED lines=13> */
.L_x_334:
[----:B------:R-:W-:Y:S05]  /*1d3d0*/  BSYNC B1 ;  /* 0x0000000000017941 */ /* 0x000fea0003800000 */
.L_x_333:
        /* <DEDUP_REMOVED lines=13> */
.L_x_336:
[----:B------:R-:W-:Y:S05]  /*1d4b0*/  BSYNC B1 ;  /* 0x0000000000017941 */ /* 0x000fea0003800000 */
.L_x_335:
        /* <DEDUP_REMOVED lines=13> */
.L_x_338:
[----:B------:R-:W-:Y:S05]  /*1d590*/  BSYNC B1 ;  /* 0x0000000000017941 */ /* 0x000fea0003800000 */
.L_x_337:
        /* <DEDUP_REMOVED lines=13> */
.L_x_340:
[----:B------:R-:W-:Y:S05]  /*1d670*/  BSYNC B1 ;  /* 0x0000000000017941 */ /* 0x000fea0003800000 */
.L_x_339:
        /* <DEDUP_REMOVED lines=13> */
.L_x_342:
[----:B------:R-:W-:Y:S05]  /*1d750*/  BSYNC B1 ;  /* 0x0000000000017941 */ /* 0x000fea0003800000 */
.L_x_341:
        /* <DEDUP_REMOVED lines=13> */
.L_x_344:
[----:B------:R-:W-:Y:S05]  /*1d830*/  BSYNC B1 ;  /* 0x0000000000017941 */ /* 0x000fea0003800000 */
.L_x_343:
        /* <DEDUP_REMOVED lines=13> */
.L_x_346:
[----:B------:R-:W-:Y:S05]  /*1d910*/  BSYNC B1 ;  /* 0x0000000000017941 */ /* 0x000fea0003800000 */
.L_x_345:
        /* <DEDUP_REMOVED lines=13> */
.L_x_348:
[----:B------:R-:W-:Y:S05]  /*1d9f0*/  BSYNC B1 ;  /* 0x0000000000017941 */ /* 0x000fea0003800000 */
.L_x_347:
        /* <DEDUP_REMOVED lines=13> */
.L_x_350:
[----:B------:R-:W-:Y:S05]  /*1dad0*/  BSYNC B1 ;  /* 0x0000000000017941 */ /* 0x000fea0003800000 */
.L_x_349:
        /* <DEDUP_REMOVED lines=13> */
.L_x_352:
[----:B------:R-:W-:Y:S05]  /*1dbb0*/  BSYNC B1 ;  /* 0x0000000000017941 */ /* 0x000fea0003800000 */
.L_x_351:
        /* <DEDUP_REMOVED lines=13> */
.L_x_354:
[----:B------:R-:W-:Y:S05]  /*1dc90*/  BSYNC B1 ;  /* 0x0000000000017941 */ /* 0x000fea0003800000 */
.L_x_353:
        /* <DEDUP_REMOVED lines=13> */
.L_x_356:
[----:B------:R-:W-:Y:S05]  /*1dd70*/  BSYNC B1 ;  /* 0x0000000000017941 */ /* 0x000fea0003800000 */
.L_x_355:
        /* <DEDUP_REMOVED lines=13> */
.L_x_358:
[----:B------:R-:W-:Y:S05]  /*1de50*/  BSYNC B1 ;  /* 0x0000000000017941 */ /* 0x000fea0003800000 */
.L_x_357:
        /* <DEDUP_REMOVED lines=13> */
.L_x_360:
[----:B------:R-:W-:Y:S05]  /*1df30*/  BSYNC B1 ;  /* 0x0000000000017941 */ /* 0x000fea0003800000 */
.L_x_359:
        /* <DEDUP_REMOVED lines=13> */
.L_x_362:
[----:B------:R-:W-:Y:S05]  /*1e010*/  BSYNC B1 ;  /* 0x0000000000017941 */ /* 0x000fea0003800000 */
.L_x_361:
        /* <DEDUP_REMOVED lines=13> */
.L_x_364:
[----:B------:R-:W-:Y:S05]  /*1e0f0*/  BSYNC B1 ;  /* 0x0000000000017941 */ /* 0x000fea0003800000 */
.L_x_363:
        /* <DEDUP_REMOVED lines=13> */
.L_x_366:
[----:B------:R-:W-:Y:S05]  /*1e1d0*/  BSYNC B1 ;  /* 0x0000000000017941 */ /* 0x000fea0003800000 */
.L_x_365:
        /* <DEDUP_REMOVED lines=13> */
.L_x_368:
[----:B------:R-:W-:Y:S05]  /*1e2b0*/  BSYNC B1 ;  /* 0x0000000000017941 */ /* 0x000fea0003800000 */
.L_x_367:
        /* <DEDUP_REMOVED lines=13> */
.L_x_370:
[----:B------:R-:W-:Y:S05]  /*1e390*/  BSYNC B1 ;  /* 0x0000000000017941 */ /* 0x000fea0003800000 */
.L_x_369:
        /* <DEDUP_REMOVED lines=13> */
.L_x_372:
[----:B------:R-:W-:Y:S05]  /*1e470*/  BSYNC B1 ;  /* 0x0000000000017941 */ /* 0x000fea0003800000 */
.L_x_371:
        /* <DEDUP_REMOVED lines=13> */
.L_x_374:
[----:B------:R-:W-:Y:S05]  /*1e550*/  BSYNC B1 ;  /* 0x0000000000017941 */ /* 0x000fea0003800000 */
.L_x_373:
        /* <DEDUP_REMOVED lines=13> */
.L_x_376:
[----:B------:R-:W-:Y:S05]  /*1e630*/  BSYNC B1 ;  /* 0x0000000000017941 */ /* 0x000fea0003800000 */
.L_x_375:
        /* <DEDUP_REMOVED lines=13> */
.L_x_378:
[----:B------:R-:W-:Y:S05]  /*1e710*/  BSYNC B1 ;  /* 0x0000000000017941 */ /* 0x000fea0003800000 */
.L_x_377:
        /* <DEDUP_REMOVED lines=13> */
.L_x_380:
[----:B------:R-:W-:Y:S05]  /*1e7f0*/  BSYNC B1 ;  /* 0x0000000000017941 */ /* 0x000fea0003800000 */
.L_x_379:
        /* <DEDUP_REMOVED lines=13> */
.L_x_382:
[----:B------:R-:W-:Y:S05]  /*1e8d0*/  BSYNC B1 ;  /* 0x0000000000017941 */ /* 0x000fea0003800000 */
.L_x_381:
        /* <DEDUP_REMOVED lines=13> */
.L_x_384:
[----:B------:R-:W-:Y:S05]  /*1e9b0*/  BSYNC B1 ;  /* 0x0000000000017941 */ /* 0x000fea0003800000 */
.L_x_383:
        /* <DEDUP_REMOVED lines=13> */
.L_x_386:
[----:B------:R-:W-:Y:S05]  /*1ea90*/  BSYNC B1 ;  /* 0x0000000000017941 */ /* 0x000fea0003800000 */
.L_x_385:
        /* <DEDUP_REMOVED lines=13> */
.L_x_388:
[----:B------:R-:W-:Y:S05]  /*1eb70*/  BSYNC B1 ;  /* 0x0000000000017941 */ /* 0x000fea0003800000 */
.L_x_387:
        /* <DEDUP_REMOVED lines=13> */
.L_x_390:
[----:B------:R-:W-:Y:S05]  /*1ec50*/  BSYNC B1 ;  /* 0x0000000000017941 */ /* 0x000fea0003800000 */
.L_x_389:
        /* <DEDUP_REMOVED lines=13> */
.L_x_392:
[----:B------:R-:W-:Y:S05]  /*1ed30*/  BSYNC B1 ;  /* 0x0000000000017941 */ /* 0x000fea0003800000 */
.L_x_391:
        /* <DEDUP_REMOVED lines=13> */
.L_x_394:
[----:B------:R-:W-:Y:S05]  /*1ee10*/  BSYNC B1 ;  /* 0x0000000000017941 */ /* 0x000fea0003800000 */
.L_x_393:
        /* <DEDUP_REMOVED lines=13> */
.L_x_396:
[----:B------:R-:W-:Y:S05]  /*1eef0*/  BSYNC B1 ;  /* 0x0000000000017941 */ /* 0x000fea0003800000 */
.L_x_395:
        /* <DEDUP_REMOVED lines=13> */
.L_x_398:
[----:B------:R-:W-:Y:S05]  /*1efd0*/  BSYNC B1 ;  /* 0x0000000000017941 */ /* 0x000fea0003800000 */
.L_x_397:
        /* <DEDUP_REMOVED lines=13> */
.L_x_400:
[----:B------:R-:W-:Y:S05]  /*1f0b0*/  BSYNC B1 ;  /* 0x0000000000017941 */ /* 0x000fea0003800000 */
.L_x_399:
        /* <DEDUP_REMOVED lines=13> */
.L_x_402:
[----:B------:R-:W-:Y:S05]  /*1f190*/  BSYNC B1 ;  /* 0x0000000000017941 */ /* 0x000fea0003800000 */
.L_x_401:
        /* <DEDUP_REMOVED lines=13> */
.L_x_404:
[----:B------:R-:W-:Y:S05]  /*1f270*/  BSYNC B1 ;  /* 0x0000000000017941 */ /* 0x000fea0003800000 */
.L_x_403:
        /* <DEDUP_REMOVED lines=13> */
.L_x_406:
[----:B------:R-:W-:Y:S05]  /*1f350*/  BSYNC B1 ;  /* 0x0000000000017941 */ /* 0x000fea0003800000 */
.L_x_405:
        /* <DEDUP_REMOVED lines=13> */
.L_x_408:
[----:B------:R-:W-:Y:S05]  /*1f430*/  BSYNC B1 ;  /* 0x0000000000017941 */ /* 0x000fea0003800000 */
.L_x_407:
        /* <DEDUP_REMOVED lines=13> */
.L_x_410:
[----:B------:R-:W-:Y:S05]  /*1f510*/  BSYNC B1 ;  /* 0x0000000000017941 */ /* 0x000fea0003800000 */
.L_x_409:
        /* <DEDUP_REMOVED lines=13> */
.L_x_412:
[----:B------:R-:W-:Y:S05]  /*1f5f0*/  BSYNC B1 ;  /* 0x0000000000017941 */ /* 0x000fea0003800000 */
.L_x_411:
        /* <DEDUP_REMOVED lines=13> */
.L_x_414:
[----:B------:R-:W-:Y:S05]  /*1f6d0*/  BSYNC B1 ;  /* 0x0000000000017941 */ /* 0x000fea0003800000 */
.L_x_413:
        /* <DEDUP_REMOVED lines=13> */
.L_x_416:
[----:B------:R-:W-:Y:S05]  /*1f7b0*/  BSYNC B1 ;  /* 0x0000000000017941 */ /* 0x000fea0003800000 */
.L_x_415:
        /* <DEDUP_REMOVED lines=13> */
.L_x_418:
[----:B------:R-:W-:Y:S05]  /*1f890*/  BSYNC B1 ;  /* 0x0000000000017941 */ /* 0x000fea0003800000 */
.L_x_417:
        /* <DEDUP_REMOVED lines=13> */
.L_x_420:
[----:B------:R-:W-:Y:S05]  /*1f970*/  BSYNC B1 ;  /* 0x0000000000017941 */ /* 0x000fea0003800000 */
.L_x_419:
        /* <DEDUP_REMOVED lines=13> */
.L_x_422:
[----:B------:R-:W-:Y:S05]  /*1fa50*/  BSYNC B1 ;  /* 0x0000000000017941 */ /* 0x000fea0003800000 */
.L_x_421:
        /* <DEDUP_REMOVED lines=13> */
.L_x_424:
[----:B------:R-:W-:Y:S05]  /*1fb30*/  BSYNC B1 ;  /* 0x0000000000017941 */ /* 0x000fea0003800000 */
.L_x_423:
        /* <DEDUP_REMOVED lines=13> */
.L_x_426:
[----:B------:R-:W-:Y:S05]  /*1fc10*/  BSYNC B1 ;  /* 0x0000000000017941 */ /* 0x000fea0003800000 */
.L_x_425:
        /* <DEDUP_REMOVED lines=13> */
.L_x_428:
[----:B------:R-:W-:Y:S05]  /*1fcf0*/  BSYNC B1 ;  /* 0x0000000000017941 */ /* 0x000fea0003800000 */
.L_x_427:
        /* <DEDUP_REMOVED lines=13> */
.L_x_430:
[----:B------:R-:W-:Y:S05]  /*1fdd0*/  BSYNC B1 ;  /* 0x0000000000017941 */ /* 0x000fea0003800000 */
.L_x_429:
        /* <DEDUP_REMOVED lines=13> */
.L_x_432:
[----:B------:R-:W-:Y:S05]  /*1feb0*/  BSYNC B1 ;  /* 0x0000000000017941 */ /* 0x000fea0003800000 */
.L_x_431:
        /* <DEDUP_REMOVED lines=13> */
.L_x_434:
[----:B------:R-:W-:Y:S05]  /*1ff90*/  BSYNC B1 ;  /* 0x0000000000017941 */ /* 0x000fea0003800000 */
.L_x_433:
        /* <DEDUP_REMOVED lines=13> */
.L_x_436:
[----:B------:R-:W-:Y:S05]  /*20070*/  BSYNC B1 ;  /* 0x0000000000017941 */ /* 0x000fea0003800000 */
.L_x_435:
        /* <DEDUP_REMOVED lines=13> */
.L_x_438:
[----:B------:R-:W-:Y:S05]  /*20150*/  BSYNC B1 ;  /* 0x0000000000017941 */ /* 0x000fea0003800000 */
.L_x_437:
        /* <DEDUP_REMOVED lines=13> */
.L_x_440:
[----:B------:R-:W-:Y:S05]  /*20230*/  BSYNC B1 ;  /* 0x0000000000017941 */ /* 0x000fea0003800000 */
.L_x_439:
        /* <DEDUP_REMOVED lines=13> */
.L_x_442:
[----:B------:R-:W-:Y:S05]  /*20310*/  BSYNC B1 ;  /* 0x0000000000017941 */ /* 0x000fea0003800000 */
.L_x_441:
        /* <DEDUP_REMOVED lines=13> */
.L_x_444:
[----:B------:R-:W-:Y:S05]  /*203f0*/  BSYNC B1 ;  /* 0x0000000000017941 */ /* 0x000fea0003800000 */
.L_x_443:
        /* <DEDUP_REMOVED lines=13> */
.L_x_446:
[----:B------:R-:W-:Y:S05]  /*204d0*/  BSYNC B1 ;  /* 0x0000000000017941 */ /* 0x000fea0003800000 */
.L_x_445:
        /* <DEDUP_REMOVED lines=13> */
.L_x_448:
[----:B------:R-:W-:Y:S05]  /*205b0*/  BSYNC B1 ;  /* 0x0000000000017941 */ /* 0x000fea0003800000 */
.L_x_447:
        /* <DEDUP_REMOVED lines=13> */
.L_x_450:
[----:B------:R-:W-:Y:S05]  /*20690*/  BSYNC B1 ;  /* 0x0000000000017941 */ /* 0x000fea0003800000 */
.L_x_449:
        /* <DEDUP_REMOVED lines=13> */
.L_x_452:
[----:B------:R-:W-:Y:S05]  /*20770*/  BSYNC B1 ;  /* 0x0000000000017941 */ /* 0x000fea0003800000 */
.L_x_451:
        /* <DEDUP_REMOVED lines=13> */
.L_x_454:
[----:B------:R-:W-:Y:S05]  /*20850*/  BSYNC B1 ;  /* 0x0000000000017941 */ /* 0x000fea0003800000 */
.L_x_453:
        /* <DEDUP_REMOVED lines=13> */
.L_x_456:
[----:B------:R-:W-:Y:S05]  /*20930*/  BSYNC B1 ;  /* 0x0000000000017941 */ /* 0x000fea0003800000 */
.L_x_455:
        /* <DEDUP_REMOVED lines=13> */
.L_x_458:
[----:B------:R-:W-:Y:S05]  /*20a10*/  BSYNC B1 ;  /* 0x0000000000017941 */ /* 0x000fea0003800000 */
.L_x_457:
        /* <DEDUP_REMOVED lines=13> */
.L_x_460:
[----:B------:R-:W-:Y:S05]  /*20af0*/  BSYNC B1 ;  /* 0x0000000000017941 */ /* 0x000fea0003800000 */
.L_x_459:
        /* <DEDUP_REMOVED lines=13> */
.L_x_462:
[----:B------:R-:W-:Y:S05]  /*20bd0*/  BSYNC B1 ;  /* 0x0000000000017941 */ /* 0x000fea0003800000 */
.L_x_461:
        /* <DEDUP_REMOVED lines=13> */
.L_x_464:
[----:B------:R-:W-:Y:S05]  /*20cb0*/  BSYNC B1 ;  /* 0x0000000000017941 */ /* 0x000fea0003800000 */
.L_x_463:
        /* <DEDUP_REMOVED lines=13> */
.L_x_466:
[----:B------:R-:W-:Y:S05]  /*20d90*/  BSYNC B1 ;  /* 0x0000000000017941 */ /* 0x000fea0003800000 */
.L_x_465:
        /* <DEDUP_REMOVED lines=13> */
.L_x_468:
[----:B------:R-:W-:Y:S05]  /*20e70*/  BSYNC B1 ;  /* 0x0000000000017941 */ /* 0x000fea0003800000 */
.L_x_467:
        /* <DEDUP_REMOVED lines=13> */
.L_x_470:
[----:B------:R-:W-:Y:S05]  /*20f50*/  BSYNC B1 ;  /* 0x0000000000017941 */ /* 0x000fea0003800000 */
.L_x_469:
        /* <DEDUP_REMOVED lines=13> */
.L_x_472:
[----:B------:R-:W-:Y:S05]  /*21030*/  BSYNC B1 ;  /* 0x0000000000017941 */ /* 0x000fea0003800000 */
.L_x_471:
        /* <DEDUP_REMOVED lines=13> */
.L_x_474:
[----:B------:R-:W-:Y:S05]  /*21110*/  BSYNC B1 ;  /* 0x0000000000017941 */ /* 0x000fea0003800000 */
.L_x_473:
        /* <DEDUP_REMOVED lines=13> */
.L_x_476:
[----:B------:R-:W-:Y:S05]  /*211f0*/  BSYNC B1 ;  /* 0x0000000000017941 */ /* 0x000fea0003800000 */
.L_x_475:
        /* <DEDUP_REMOVED lines=13> */
.L_x_478:
[----:B------:R-:W-:Y:S05]  /*212d0*/  BSYNC B1 ;  /* 0x0000000000017941 */ /* 0x000fea0003800000 */
.L_x_477:
        /* <DEDUP_REMOVED lines=13> */
.L_x_480:
[----:B------:R-:W-:Y:S05]  /*213b0*/  BSYNC B1 ;  /* 0x0000000000017941 */ /* 0x000fea0003800000 */
.L_x_479:
        /* <DEDUP_REMOVED lines=13> */
.L_x_482:
[----:B------:R-:W-:Y:S05]  /*21490*/  BSYNC B1 ;  /* 0x0000000000017941 */ /* 0x000fea0003800000 */
.L_x_481:
        /* <DEDUP_REMOVED lines=13> */
.L_x_484:
[----:B------:R-:W-:Y:S05]  /*21570*/  BSYNC B1 ;  /* 0x0000000000017941 */ /* 0x000fea0003800000 */
.L_x_483:
        /* <DEDUP_REMOVED lines=13> */
.L_x_486:
[----:B------:R-:W-:Y:S05]  /*21650*/  BSYNC B1 ;  /* 0x0000000000017941 */ /* 0x000fea0003800000 */
.L_x_485:
        /* <DEDUP_REMOVED lines=13> */
.L_x_488:
[----:B------:R-:W-:Y:S05]  /*21730*/  BSYNC B1 ;  /* 0x0000000000017941 */ /* 0x000fea0003800000 */
.L_x_487:
        /* <DEDUP_REMOVED lines=13> */
.L_x_490:
[----:B------:R-:W-:Y:S05]  /*21810*/  BSYNC B1 ;  /* 0x0000000000017941 */ /* 0x000fea0003800000 */
.L_x_489:
        /* <DEDUP_REMOVED lines=13> */
.L_x_492:
[----:B------:R-:W-:Y:S05]  /*218f0*/  BSYNC B1 ;  /* 0x0000000000017941 */ /* 0x000fea0003800000 */
.L_x_491:
        /* <DEDUP_REMOVED lines=13> */
.L_x_494:
[----:B------:R-:W-:Y:S05]  /*219d0*/  BSYNC B1 ;  /* 0x0000000000017941 */ /* 0x000fea0003800000 */
.L_x_493:
        /* <DEDUP_REMOVED lines=13> */
.L_x_496:
[----:B------:R-:W-:Y:S05]  /*21ab0*/  BSYNC B1 ;  /* 0x0000000000017941 */ /* 0x000fea0003800000 */
.L_x_495:
        /* <DEDUP_REMOVED lines=13> */
.L_x_498:
[----:B------:R-:W-:Y:S05]  /*21b90*/  BSYNC B1 ;  /* 0x0000000000017941 */ /* 0x000fea0003800000 */
.L_x_497:
        /* <DEDUP_REMOVED lines=13> */
.L_x_500:
[----:B------:R-:W-:Y:S05]  /*21c70*/  BSYNC B1 ;  /* 0x0000000000017941 */ /* 0x000fea0003800000 */
.L_x_499:
        /* <DEDUP_REMOVED lines=13> */
.L_x_502:
[----:B------:R-:W-:Y:S05]  /*21d50*/  BSYNC B1 ;  /* 0x0000000000017941 */ /* 0x000fea0003800000 */
.L_x_501:
        /* <DEDUP_REMOVED lines=13> */
.L_x_504:
[----:B------:R-:W-:Y:S05]  /*21e30*/  BSYNC B1 ;  /* 0x0000000000017941 */ /* 0x000fea0003800000 */
.L_x_503:
        /* <DEDUP_REMOVED lines=13> */
.L_x_506:
[----:B------:R-:W-:Y:S05]  /*21f10*/  BSYNC B1 ;  /* 0x0000000000017941 */ /* 0x000fea0003800000 */
.L_x_505:
        /* <DEDUP_REMOVED lines=13> */
.L_x_508:
[----:B------:R-:W-:Y:S05]  /*21ff0*/  BSYNC B1 ;  /* 0x0000000000017941 */ /* 0x000fea0003800000 */
.L_x_507:
        /* <DEDUP_REMOVED lines=13> */
.L_x_510:
[----:B------:R-:W-:Y:S05]  /*220d0*/  BSYNC B1 ;  /* 0x0000000000017941 */ /* 0x000fea0003800000 */
.L_x_509:
        /* <DEDUP_REMOVED lines=13> */
.L_x_512:
[----:B------:R-:W-:Y:S05]  /*221b0*/  BSYNC B1 ;  /* 0x0000000000017941 */ /* 0x000fea0003800000 */
.L_x_511:
        /* <DEDUP_REMOVED lines=13> */
.L_x_514:
[----:B------:R-:W-:Y:S05]  /*22290*/  BSYNC B1 ;  /* 0x0000000000017941 */ /* 0x000fea0003800000 */
.L_x_513:
        /* <DEDUP_REMOVED lines=13> */
.L_x_516:
[----:B------:R-:W-:Y:S05]  /*22370*/  BSYNC B1 ;  /* 0x0000000000017941 */ /* 0x000fea0003800000 */
.L_x_515:
        /* <DEDUP_REMOVED lines=13> */
.L_x_518:
[----:B------:R-:W-:Y:S05]  /*22450*/  BSYNC B1 ;  /* 0x0000000000017941 */ /* 0x000fea0003800000 */
.L_x_517:
        /* <DEDUP_REMOVED lines=13> */
.L_x_520:
[----:B------:R-:W-:Y:S05]  /*22530*/  BSYNC B1 ;  /* 0x0000000000017941 */ /* 0x000fea0003800000 */
.L_x_519:
        /* <DEDUP_REMOVED lines=13> */
.L_x_522:
[----:B------:R-:W-:Y:S05]  /*22610*/  BSYNC B1 ;  /* 0x0000000000017941 */ /* 0x000fea0003800000 */
.L_x_521:
        /* <DEDUP_REMOVED lines=13> */
.L_x_524:
[----:B------:R-:W-:Y:S05]  /*226f0*/  BSYNC B1 ;  /* 0x0000000000017941 */ /* 0x000fea0003800000 */
.L_x_523:
        /* <DEDUP_REMOVED lines=13> */
.L_x_526:
[----:B------:R-:W-:Y:S05]  /*227d0*/  BSYNC B1 ;  /* 0x0000000000017941 */ /* 0x000fea0003800000 */
.L_x_525:
        /* <DEDUP_REMOVED lines=13> */
.L_x_528:
[----:B------:R-:W-:Y:S05]  /*228b0*/  BSYNC B1 ;  /* 0x0000000000017941 */ /* 0x000fea0003800000 */
.L_x_527:
        /* <DEDUP_REMOVED lines=13> */
.L_x_530:
[----:B------:R-:W-:Y:S05]  /*22990*/  BSYNC B1 ;  /* 0x0000000000017941 */ /* 0x000fea0003800000 */
.L_x_529:
        /* <DEDUP_REMOVED lines=13> */
.L_x_532:
[----:B------:R-:W-:Y:S05]  /*22a70*/  BSYNC B1 ;  /* 0x0000000000017941 */ /* 0x000fea0003800000 */
.L_x_531:
        /* <DEDUP_REMOVED lines=13> */
.L_x_534:
[----:B------:R-:W-:Y:S05]  /*22b50*/  BSYNC B1 ;  /* 0x0000000000017941 */ /* 0x000fea0003800000 */
.L_x_533:
        /* <DEDUP_REMOVED lines=13> */
.L_x_536:
[----:B------:R-:W-:Y:S05]  /*22c30*/  BSYNC B1 ;  /* 0x0000000000017941 */ /* 0x000fea0003800000 */
.L_x_535:
        /* <DEDUP_REMOVED lines=13> */
.L_x_538:
[----:B------:R-:W-:Y:S05]  /*22d10*/  BSYNC B1 ;  /* 0x0000000000017941 */ /* 0x000fea0003800000 */
.L_x_537:
        /* <DEDUP_REMOVED lines=13> */
.L_x_540:
[----:B------:R-:W-:Y:S05]  /*22df0*/  BSYNC B1 ;  /* 0x0000000000017941 */ /* 0x000fea0003800000 */
.L_x_539:
[----:B--234-:R-:W2:Y:S01]  /*22e00*/  LDL.LU R3, [R1+0x444] ;  /* 0x0004440001037983 */ /* 0x01cea20000300800 */
[----:B-----5:R-:W-:Y:S01]  /*22e10*/  LOP3.LUT R6, R6, 0xff, RZ, 0xc0, !PT ;  /* 0x000000ff06067812 */ /* 0x020fe200078ec0ff */
[----:B------:R-:W-:Y:S01]  /*22e20*/  BSSY B1, `(.L_x_541) ;  /* 0x000000b000017945 */ /* 0x000fe20003800000 */
[----:B------:R-:W-:Y:S02]  /*22e30*/  ISETP.LT.OR P2, PT, R0, 0xf9, !P1 ;  /* 0x000000f90000780c */ /* 0x000fe40004f41670 */
[----:B------:R-:W-:Y:S02]  /*22e40*/  F2FP.F16.E5M2.UNPACK_B R6, R6 ;  /* 0x00000006ff06723e */ /* 0x000fe400020004ff */
[----:B------:R-:W-:-:S03]  /*22e50*/  PRMT R2, RZ, 0x7610, R2 ;  /* 0x00007610ff027816 */ /* 0x000fc60000000002 */
[----:B------:R-:W-:-:S05]  /*22e60*/  HADD2.F32 R6, -RZ, R6.H0_H0 ;  /* 0x20000006ff067230 */ /* 0x000fca0000004100 */
[----:B------:R-:W-:-:S04]  /*22e70*/  FMUL R6, R6, UR21 ;  /* 0x0000001506067c20 */ /* 0x000fc80008400000 */
[----:B--2---:R-:W-:-:S05]  /*22e80*/  FFMA R6, R3, UR20, R6 ;  /* 0x0000001403067c23 */ /* 0x004fca0008000006 */
[----:B------:R-:W-:-:S05]  /*22e90*/  F2FP.SATFINITE.E5M2.F32.PACK_AB_MERGE_C R3, RZ, R6, RZ ;  /* 0x00000006ff03723e */ /* 0x000fca00048060ff */
[----:B------:R2:W-:Y:S01]  /*22ea0*/  @!P0 STG.E.U8 desc[UR14][R30.64+0xf9], R3 ;  /* 0x0000f9031e008986 */ /* 0x0005e2000c10110e */
[----:B------:R-:W-:Y:S05]  /*22eb0*/  @P2 BRA `(.L_x_542) ;  /* 0x0000000000042947 */ /* 0x000fea0003800000 */
[----:B------:R3:W5:Y:S02]  /*22ec0*/  LDG.E.U8 R2, desc[UR14][R4.64+0xf8] ;  /* 0x0000f80e04027981 */ /* 0x000764000c1e1100 */
.L_x_542:
[----:B------:R-:W-:Y:S05]  /*22ed0*/  BSYNC B1 ;  /* 0x0000000000017941 */ /* 0x000fea0003800000 */
.L_x_541:
[----:B--2---:R-:W2:Y:S01]  /*22ee0*/  LDL.LU R3, [R1+0x448] ;  /* 0x0004480001037983 */ /* 0x004ea20000300800 */
        /* <DEDUP_REMOVED lines=12> */
.L_x_544:
[----:B------:R-:W-:Y:S05]  /*22fb0*/  BSYNC B1 ;  /* 0x0000000000017941 */ /* 0x000fea0003800000 */
.L_x_543:
[----:B------:R-:W-:Y:S05]  /*22fc0*/  @P1 BRA `(.L_x_545) ;  /* 0x0000004800841947 */ /* 0x000fea0003800000 */
[----:B------:R-:W2:Y:S01]  /*22fd0*/  LDL.LU R2, [R1+0x44c] ;  /* 0x00044c0001027983 */ /* 0x000ea20000300800 */
[----:B-----5:R-:W-:-:S04]  /*22fe0*/  LOP3.LUT R0, R0, 0xff, RZ, 0xc0, !PT ;  /* 0x000000ff00007812 */ /* 0x020fc800078ec0ff */
[----:B------:R-:W-:-:S05]  /*22ff0*/  F2FP.F16.E5M2.UNPACK_B R0, R0 ;  /* 0x00000000ff00723e */ /* 0x000fca00020004ff */
[----:B------:R-:W-:-:S05]  /*23000*/  HADD2.F32 R0, -RZ, R0.H0_H0 ;  /* 0x20000000ff007230 */ /* 0x000fca0000004100 */
[----:B------:R-:W-:-:S04]  /*23010*/  FMUL R0, R0, UR21 ;  /* 0x0000001500007c20 */ /* 0x000fc80008400000 */
[----:B--2---:R-:W-:-:S05]  /*23020*/  FFMA R0, R2, UR20, R0 ;  /* 0x0000001402007c23 */ /* 0x004fca0008000000 */
[----:B------:R-:W-:-:S05]  /*23030*/  F2FP.SATFINITE.E5M2.F32.PACK_AB_MERGE_C R3, RZ, R0, RZ ;  /* 0x00000000ff03723e */ /* 0x000fca00048060ff */
[----:B------:R2:W-:Y:S01]  /*23040*/  STG.E.U8 desc[UR14][R28.64+0xf9], R3 ;  /* 0x0000f9031c007986 */ /* 0x0005e2000c10110e */
[----:B------:R-:W-:Y:S05]  /*23050*/  BRA `(.L_x_545) ;  /* 0x0000004800607947 */ /* 0x000fea0003800000 */
.L_x_32:
[----:B------:R-:W-:Y:S01]  /*23060*/  ISETP.GE.AND P3, PT, R34, 0x1, PT ;  /* 0x000000012200780c */ /* 0x000fe20003f66270 */
[----:B-----5:R-:W-:Y:S01]  /*23070*/  FMUL R2, R2, UR20 ;  /* 0x0000001402027c20 */ /* 0x020fe20008400000 */
[----:B------:R-:W3:Y:S02]  /*23080*/  LDL.LU R40, [R1+0x200] ;  /* 0x0002000001287983 */ /* 0x000ee40000300800 */
[----:B------:R-:W-:Y:S02]  /*23090*/  ISETP.LT.OR P0, PT, R0, 0x1, !P3 ;  /* 0x000000010000780c */ /* 0x000fe40005f01670 */
[----:B------:R-:W-:Y:S01]  /*230a0*/  F2FP.SATFINITE.E5M2.F32.PACK_AB_MERGE_C R2, RZ, R2, RZ ;  /* 0x00000002ff02723e */ /* 0x000fe200048060ff */
[----:B------:R-:W-:Y:S01]  /*230b0*/  FMUL R3, R3, UR20 ;  /* 0x0000001403037c20 */ /* 0x000fe20008400000 */
[----:B------:R-:W-:Y:S01]  /*230c0*/  ISETP.GE.AND P2, PT, R34, 0x9, PT ;  /* 0x000000092200780c */ /* 0x000fe20003f46270 */
[----:B------:R-:W-:Y:S01]  /*230d0*/  FMUL R4, R4, UR20 ;  /* 0x0000001404047c20 */ /* 0x000fe20008400000 */
[----:B------:R-:W-:Y:S01]  /*230e0*/  FMUL R5, R5, UR20 ;  /* 0x0000001405057c20 */ /* 0x000fe20008400000 */
[----:B------:R-:W-:Y:S01]  /*230f0*/  ISETP.LT.OR P1, PT, R0, 0x9, !P3 ;  /* 0x000000090000780c */ /* 0x000fe20005f21670 */
[----:B------:R-:W-:Y:S01]  /*23100*/  FMUL R6, R6, UR20 ;  /* 0x0000001406067c20 */ /* 0x000fe20008400000 */
[----:B------:R-:W-:Y:S01]  /*23110*/  FMUL R7, R7, UR20 ;  /* 0x0000001407077c20 */ /* 0x000fe20008400000 */
[----:B------:R-:W-:Y:S01]  /*23120*/  FMUL R8, R8, UR20 ;  /* 0x0000001408087c20 */ /* 0x000fe20008400000 */
[----:B------:R-:W-:Y:S01]  /*23130*/  FMUL R9, R9, UR20 ;  /* 0x0000001409097c20 */ /* 0x000fe20008400000 */
[----:B------:R-:W-:Y:S01]  /*23140*/  FMUL R10, R10, UR20 ;  /* 0x000000140a0a7c20 */ /* 0x000fe20008400000 */
[----:B------:R-:W-:Y:S01]  /*23150*/  @!P0 STG.E.U8 desc[UR14][R24.64], R2 ;  /* 0x0000000218008986 */ /* 0x000fe2000c10110e */
[----:B------:R-:W-:-:S02]  /*23160*/  ISETP.LT.OR P0, PT, R0, 0x2, !P3 ;  /* 0x000000020000780c */ /* 0x000fc40005f01670 */
[----:B------:R-:W-:Y:S01]  /*23170*/  F2FP.SATFINITE.E5M2.F32.PACK_AB_MERGE_C R3, RZ, R3, RZ ;  /* 0x00000003ff03723e */ /* 0x000fe200048060ff */
[----:B------:R-:W-:Y:S01]  /*23180*/  FMUL R11, R11, UR20 ;  /* 0x000000140b0b7c20 */ /* 0x000fe20008400000 */
[----:B------:R-:W-:Y:S01]  /*23190*/  F2FP.SATFINITE.E5M2.F32.PACK_AB_MERGE_C R4, RZ, R4, RZ ;  /* 0x00000004ff04723e */ /* 0x000fe200048060ff */
[----:B------:R-:W-:Y:S01]  /*231a0*/  FMUL R12, R12, UR20 ;  /* 0x000000140c0c7c20 */ /* 0x000fe20008400000 */
[----:B------:R-:W-:Y:S01]  /*231b0*/  FMUL R13, R13, UR20 ;  /* 0x000000140d0d7c20 */ /* 0x000fe20008400000 */
[----:B------:R-:W-:Y:S01]  /*231c0*/  FMUL R14, R14, UR20 ;  /* 0x000000140e0e7c20 */ /* 0x000fe20008400000 */
[----:B------:R-:W-:Y:S01]  /*231d0*/  FMUL R15, R15, UR20 ;  /* 0x000000140f0f7c20 */ /* 0x000fe20008400000 */
[----:B------:R-:W-:Y:S01]  /*231e0*/  FMUL R16, R16, UR20 ;  /* 0x0000001410107c20 */ /* 0x000fe20008400000 */
[----:B------:R-:W-:Y:S01]  /*231f0*/  FMUL R17, R17, UR20 ;  /* 0x0000001411117c20 */ /* 0x000fe20008400000 */
[----:B------:R-:W-:Y:S01]  /*23200*/  FMUL R18, R18, UR20 ;  /* 0x0000001412127c20 */ /* 0x000fe20008400000 */
[----:B------:R-:W-:Y:S01]  /*23210*/  FMUL R19, R19, UR20 ;  /* 0x0000001413137c20 */ /* 0x000fe20008400000 */
[----:B------:R0:W-:Y:S01]  /*23220*/  @!P0 STG.E.U8 desc[UR14][R24.64+0x1], R3 ;  /* 0x0000010318008986 */ /* 0x0001e2000c10110e */
[----:B------:R-:W-:-:S02]  /*23230*/  ISETP.LT.OR P0, PT, R0, 0x1, !P2 ;  /* 0x000000010000780c */ /* 0x000fc40005701670 */
[----:B------:R-:W-:Y:S01]  /*23240*/  F2FP.SATFINITE.E5M2.F32.PACK_AB_MERGE_C R5, RZ, R5, RZ ;  /* 0x00000005ff05723e */ /* 0x000fe200048060ff */
[----:B------:R-:W-:Y:S01]  /*23250*/  FMUL R20, R20, UR20 ;  /* 0x0000001414147c20 */ /* 0x000fe20008400000 */
[----:B------:R-:W4:Y:S01]  /*23260*/  LDL.LU R39, [R1+0x204] ;  /* 0x0002040001277983 */ /* 0x000f220000300800 */
[----:B------:R-:W-:Y:S02]  /*23270*/  F2FP.SATFINITE.E5M2.F32.PACK_AB_MERGE_C R6, RZ, R6, RZ ;  /* 0x00000006ff06723e */ /* 0x000fe400048060ff */
[----:B------:R-:W-:Y:S01]  /*23280*/  F2FP.SATFINITE.E5M2.F32.PACK_AB_MERGE_C R7, RZ, R7, RZ ;  /* 0x00000007ff07723e */ /* 0x000fe200048060ff */
[----:B------:R-:W-:Y:S01]  /*23290*/  FMUL R21, R21, UR20 ;  /* 0x0000001415157c20 */ /* 0x000fe20008400000 */
[C---:B------:R-:W-:Y:S01]  /*232a0*/  ISETP.LT.OR P5, PT, R0.reuse, 0xa, !P2 ;  /* 0x0000000a0000780c */ /* 0x040fe200057a1670 */
[----:B------:R-:W2:Y:S04]  /*232b0*/  LDL.LU R35, [R1+0x208] ;  /* 0x0002080001237983 */ /* 0x000ea80000300800 */
[----:B------:R-:W-:Y:S01]  /*232c0*/  @!P0 STG.E.U8 desc[UR14][R26.64], R4 ;  /* 0x000000041a008986 */ /* 0x000fe2000c10110e */
[----:B------:R-:W-:-:S02]  /*232d0*/  ISETP.LT.OR P0, PT, R0, 0x2, !P2 ;  /* 0x000000020000780c */ /* 0x000fc40005701670 */
[----:B------:R-:W-:Y:S01]  /*232e0*/  F2FP.SATFINITE.E5M2.F32.PACK_AB_MERGE_C R8, RZ, R8, RZ ;  /* 0x00000008ff08723e */ /* 0x000fe200048060ff */
[----:B------:R-:W-:Y:S01]  /*232f0*/  FMUL R22, R22, UR20 ;  /* 0x0000001416167c20 */ /* 0x000fe20008400000 */
[----:B------:R-:W-:Y:S01]  /*23300*/  F2FP.SATFINITE.E5M2.F32.PACK_AB_MERGE_C R9, RZ, R9, RZ ;  /* 0x00000009ff09723e */ /* 0x000fe200048060ff */
[----:B------:R-:W4:Y:S08]  /*23310*/  LDL.LU R33, [R1+0x20c] ;  /* 0x00020c0001217983 */ /* 0x000f300000300800 */
[----:B------:R1:W-:Y:S01]  /*23320*/  @!P0 STG.E.U8 desc[UR14][R26.64+0x1], R5 ;  /* 0x000001051a008986 */ /* 0x0003e2000c10110e */
[----:B------:R-:W-:-:S03]  /*23330*/  ISETP.LT.OR P0, PT, R0, 0xa, !P3 ;  /* 0x0000000a0000780c */ /* 0x000fc60005f01670 */
[----:B------:R-:W-:Y:S01]  /*23340*/  @!P1 STG.E.U8 desc[UR14][R24.64+0x8], R6 ;  /* 0x0000080618009986 */ /* 0x000fe2000c10110e */
[C---:B------:R-:W-:Y:S02]  /*23350*/  ISETP.LT.OR P1, PT, R0.reuse, 0x9, !P2 ;  /* 0x000000090000780c */ /* 0x040fe40005721670 */
[----:B------:R-:W-:Y:S01]  /*23360*/  F2FP.SATFINITE.E5M2.F32.PACK_AB_MERGE_C R10, RZ, R10, RZ ;  /* 0x0000000aff0a723e */ /* 0x000fe200048060ff */
[----:B------:R-:W4:Y:S01]  /*23370*/  LDL.LU R32, [R1+0x210] ;  /* 0x0002100001207983 */ /* 0x000f220000300800 */
[----:B------:R-:W-:Y:S02]  /*23380*/  F2FP.SATFINITE.E5M2.F32.PACK_AB_MERGE_C R11, RZ, R11, RZ ;  /* 0x0000000bff0b723e */ /* 0x000fe400048060ff */
[----:B------:R-:W-:Y:S01]  /*23390*/  F2FP.SATFINITE.E5M2.F32.PACK_AB_MERGE_C R12, RZ, R12, RZ ;  /* 0x0000000cff0c723e */ /* 0x000fe200048060ff */
[----:B------:R-:W-:Y:S01]  /*233a0*/  FMUL R23, R23, UR20 ;  /* 0x0000001417177c20 */ /* 0x000fe20008400000 */
[----:B------:R-:W-:Y:S01]  /*233b0*/  F2FP.SATFINITE.E5M2.F32.PACK_AB_MERGE_C R13, RZ, R13, RZ ;  /* 0x0000000dff0d723e */ /* 0x000fe200048060ff */
[----:B------:R-:W-:Y:S01]  /*233c0*/  @!P0 STG.E.U8 desc[UR14][R24.64+0x9], R7 ;  /* 0x0000090718008986 */ /* 0x000fe2000c10110e */
[----:B------:R-:W-:-:S03]  /*233d0*/  ISETP.LT.OR P0, PT, R0, 0x11, !P3 ;  /* 0x000000110000780c */ /* 0x000fc60005f01670 */
[----:B------:R-:W-:Y:S01]  /*233e0*/  @!P1 STG.E.U8 desc[UR14][R26.64+0x8], R8 ;  /* 0x000008081a009986 */ /* 0x000fe2000c10110e */
[----:B------:R-:W-:-:S03]  /*233f0*/  ISETP.LT.OR P1, PT, R0, 0x12, !P3 ;  /* 0x000000120000780c */ /* 0x000fc60005f21670 */
[----:B------:R-:W-:Y:S01]  /*23400*/  @!P5 STG.E.U8 desc[UR14][R26.64+0x9], R9 ;  /* 0x000009091a00d986 */ /* 0x000fe2000c10110e */
[----:B------:R-:W-:Y:S02]  /*23410*/  ISETP.LT.OR P5, PT, R0, 0x11, !P2 ;  /* 0x000000110000780c */ /* 0x000fe400057a1670 */
        /* <DEDUP_REMOVED lines=8> */
[C---:B------:R-:W-:Y:S02]  /*234a0*/  ISETP.LT.OR P5, PT, R0.reuse, 0x1a, !P3 ;  /* 0x0000001a0000780c */ /* 0x040fe40005fa1670 */
        /* <DEDUP_REMOVED lines=22> */
[C---:B------:R-:W-:Y:S02]  /*23610*/  ISETP.LT.OR P0, PT, R0.reuse, 0x29, !P3 ;  /* 0x000000290000780c */ /* 0x040fe40005f01670 */
[----:B------:R-:W-:Y:S01]  /*23620*/  F2FP.SATFINITE.E5M2.F32.PACK_AB_MERGE_C R22, RZ, R22, RZ ;  /* 0x00000016ff16723e */ /* 0x000fe200048060ff */
[----:B------:R-:W-:Y:S01]  /*23630*/  @!P1 STG.E.U8 desc[UR14][R26.64+0x20], R20 ;  /* 0x000020141a009986 */ /* 0x000fe2000c10110e */
[----:B------:R-:W-:-:S02]  /*23640*/  ISETP.LT.OR P1, PT, R0, 0x2a, !P3 ;  /* 0x0000002a0000780c */ /* 0x000fc40005f21670 */
[C---:B------:R-:W-:Y:S01]  /*23650*/  ISETP.LT.OR P6, PT, R0.reuse, 0x2a, !P2 ;  /* 0x0000002a0000780c */ /* 0x040fe200057c1670 */
[----:B------:R-:W-:Y:S01]  /*23660*/  @!P5 STG.E.U8 desc[UR14][R26.64+0x21], R21 ;  /* 0x000021151a00d986 */ /* 0x000fe2000c10110e */
[----:B------:R-:W-:Y:S01]  /*23670*/  ISETP.LT.OR P5, PT, R0, 0x29, !P2 ;  /* 0x000000290000780c */ /* 0x000fe200057a1670 */
[----:B------:R-:W-:Y:S01]  /*23680*/  FMUL R156, R156, UR20 ;  /* 0x000000149c9c7c20 */ /* 0x000fe20008400000 */
[----:B------:R-:W-:Y:S01]  /*23690*/  FMUL R157, R157, UR20 ;  /* 0x000000149d9d7c20 */ /* 0x000fe20008400000 */
[----:B------:R-:W-:Y:S01]  /*236a0*/  FMUL R158, R158, UR20 ;  /* 0x000000149e9e7c20 */ /* 0x000fe20008400000 */
[----:B------:R-:W-:Y:S01]  /*236b0*/  FMUL R159, R159, UR20 ;  /* 0x000000149f9f7c20 */ /* 0x000fe20008400000 */
[----:B------:R-:W-:Y:S01]  /*236c0*/  @!P0 STG.E.U8 desc[UR14][R24.64+0x28], R22 ;  /* 0x0000281618008986 */ /* 0x000fe2000c10110e */
[----:B------:R-:W-:Y:S02]  /*236d0*/  ISETP.LT.OR P0, PT, R0, 0x31, !P3 ;  /* 0x000000310000780c */ /* 0x000fe40005f01670 */
[----:B------:R-:W-:Y:S01]  /*236e0*/  F2FP.SATFINITE.E5M2.F32.PACK_AB_MERGE_C R23, RZ, R23, RZ ;  /* 0x00000017ff17723e */ /* 0x000fe200048060ff */
[----:B------:R-:W-:Y:S01]  /*236f0*/  FMUL R160, R160, UR20 ;  /* 0x00000014a0a07c20 */ /* 0x000fe20008400000 */
[----:B------:R-:W-:Y:S01]  /*23700*/  F2FP.SATFINITE.E5M2.F32.PACK_AB_MERGE_C R152, RZ, R152, RZ ;  /* 0x00000098ff98723e */ /* 0x000fe200048060ff */
[----:B------:R-:W-:Y:S01]  /*23710*/  FMUL R161, R161, UR20 ;  /* 0x00000014a1a17c20 */ /* 0x000fe20008400000 */
        /* <DEDUP_REMOVED lines=47> */
[----:B0-----:R-:W-:Y:S01]  /*23a10*/  F2FP.SATFINITE.E5M2.F32.PACK_AB_MERGE_C R3, RZ, R166, RZ ;  /* 0x000000a6ff03723e */ /* 0x001fe200048060ff */
[----:B------:R-:W-:Y:S01]  /*23a20*/  @!P1 STG.E.U8 desc[UR14][R24.64+0x41], R163 ;  /* 0x000041a318009986 */ /* 0x000fe2000c10110e */
[----:B------:R-:W-:-:S03]  /*23a30*/  ISETP.LT.OR P1, PT, R0, 0x4a, !P3 ;  /* 0x0000004a0000780c */ /* 0x000fc60005f21670 */
[----:B------:R-:W-:Y:S01]  /*23a40*/  @!P5 STG.E.U8 desc[UR14][R26.64+0x40], R164 ;  /* 0x000040a41a00d986 */ /* 0x000fe2000c10110e */
[----:B------:R-:W-:-:S03]  /*23a50*/  ISETP.LT.OR P5, PT, R0, 0x49, !P2 ;  /* 0x000000490000780c */ /* 0x000fc600057a1670 */
[----:B------:R-:W-:Y:S01]  /*23a60*/  @!P6 STG.E.U8 desc[UR14][R26.64+0x41], R165 ;  /* 0x000041a51a00e986 */ /* 0x000fe2000c10110e */
[----:B------:R-:W-:-:S03]  /*23a70*/  ISETP.LT.OR P6, PT, R0, 0x4a, !P2 ;  /* 0x0000004a0000780c */ /* 0x000fc600057c1670 */
[----:B------:R0:W-:Y:S01]  /*23a80*/  @!P0 STG.E.U8 desc[UR14][R24.64+0x48], R3 ;  /* 0x0000480318008986 */ /* 0x0001e2000c10110e */
[----:B------:R-:W-:Y:S02]  /*23a90*/  ISETP.LT.OR P0, PT, R0, 0x51, !P3 ;  /* 0x000000510000780c */ /* 0x000fe40005f01670 */
[----:B------:R-:W-:Y:S01]  /*23aa0*/  F2FP.SATFINITE.E5M2.F32.PACK_AB_MERGE_C R167, RZ, R167, RZ ;  /* 0x000000a7ffa7723e */ /* 0x000fe200048060ff */
[----:B------:R-:W-:Y:S01]  /*23ab0*/  FMUL R172, R172, UR20 ;  /* 0x00000014acac7c20 */ /* 0x000fe20008400000 */
[----:B-1----:R-:W-:Y:S01]  /*23ac0*/  F2FP.SATFINITE.E5M2.F32.PACK_AB_MERGE_C R5, RZ, R168, RZ ;  /* 0x000000a8ff05723e */ /* 0x002fe200048060ff */
[----:B------:R-:W-:Y:S01]  /*23ad0*/  FMUL R173, R173, UR20 ;  /* 0x00000014adad7c20 */ /* 0x000fe20008400000 */
[----:B------:R-:W-:Y:S01]  /*23ae0*/  F2FP.SATFINITE.E5M2.F32.PACK_AB_MERGE_C R169, RZ, R169, RZ ;  /* 0x000000a9ffa9723e */ /* 0x000fe200048060ff */
[----:B------:R-:W-:Y:S01]  /*23af0*/  @!P1 STG.E.U8 desc[UR14][R24.64+0x49], R167 ;  /* 0x000049a718009986 */ /* 0x000fe2000c10110e */
[----:B0-----:R-:W-:-:S03]  /*23b00*/  F2FP.SATFINITE.E5M2.F32.PACK_AB_MERGE_C R3, RZ, R170, RZ ;  /* 0x000000aaff03723e */ /* 0x001fc600048060ff */
[----:B------:R0:W-:Y:S01]  /*23b10*/  @!P5 STG.E.U8 desc[UR14][R26.64+0x48], R5 ;  /* 0x000048051a00d986 */ /* 0x0001e2000c10110e */
[C---:B------:R-:W-:Y:S02]  /*23b20*/  ISETP.LT.OR P1, PT, R0.reuse, 0x52, !P3 ;  /* 0x000000520000780c */ /* 0x040fe40005f21670 */
[C---:B------:R-:W-:Y:S01]  /*23b30*/  ISETP.LT.OR P5, PT, R0.reuse, 0x51, !P2 ;  /* 0x000000510000780c */ /* 0x040fe200057a1670 */
[----:B------:R-:W-:Y:S01]  /*23b40*/  @!P6 STG.E.U8 desc[UR14][R26.64+0x49], R169 ;  /* 0x000049a91a00e986 */ /* 0x000fe2000c10110e */
[----:B------:R-:W-:-:S03]  /*23b50*/  ISETP.LT.OR P6, PT, R0, 0x52, !P2 ;  /* 0x000000520000780c */ /* 0x000fc600057c1670 */
[----:B------:R1:W-:Y:S01]  /*23b60*/  @!P0 STG.E.U8 desc[UR14][R24.64+0x50], R3 ;  /* 0x0000500318008986 */ /* 0x0003e2000c10110e */
[----:B------:R-:W-:Y:S01]  /*23b70*/  ISETP.LT.OR P0, PT, R0, 0x59, !P3 ;  /* 0x000000590000780c */ /* 0x000fe20005f01670 */
[----:B------:R-:W-:Y:S01]  /*23b80*/  FMUL R174, R174, UR20 ;  /* 0x00000014aeae7c20 */ /* 0x000fe20008400000 */
[----:B------:R-:W-:Y:S01]  /*23b90*/  F2FP.SATFINITE.E5M2.F32.PACK_AB_MERGE_C R171, RZ, R171, RZ ;  /* 0x000000abffab723e */ /* 0x000fe200048060ff */
[----:B------:R-:W-:Y:S01]  /*23ba0*/  FMUL R175, R175, UR20 ;  /* 0x00000014afaf7c20 */ /* 0x000fe20008400000 */
[----:B0-----:R-:W-:Y:S01]  /*23bb0*/  F2FP.SATFINITE.E5M2.F32.PACK_AB_MERGE_C R5, RZ, R172, RZ ;  /* 0x000000acff05723e */ /* 0x001fe200048060ff */
[----:B------:R-:W-:Y:S01]  /*23bc0*/  FMUL R176, R176, UR20 ;  /* 0x00000014b0b07c20 */ /* 0x000fe20008400000 */
[----:B------:R-:W-:Y:S01]  /*23bd0*/  F2FP.SATFINITE.E5M2.F32.PACK_AB_MERGE_C R173, RZ, R173, RZ ;  /* 0x000000adffad723e */ /* 0x000fe200048060ff */
[----:B------:R-:W-:Y:S01]  /*23be0*/  @!P1 STG.E.U8 desc[UR14][R24.64+0x51], R171 ;  /* 0x000051ab18009986 */ /* 0x000fe2000c10110e */
[----:B-1----:R-:W-:-:S03]  /*23bf0*/  F2FP.SATFINITE.E5M2.F32.PACK_AB_MERGE_C R3, RZ, R174, RZ ;  /* 0x000000aeff03723e */ /* 0x002fc600048060ff */
        /* <DEDUP_REMOVED lines=220> */
[----:B------:R-:W4:Y:S01]  /*249c0*/  LDL.LU R38, [R1+0x214] ;  /* 0x0002140001267983 */ /* 0x000f220000300800 */
[----:B------:R-:W-:Y:S02]  /*249d0*/  F2FP.SATFINITE.E5M2.F32.PACK_AB_MERGE_C R229, RZ, R229, RZ ;  /* 0x000000e5ffe5723e */ /* 0x000fe400048060ff */
[----:B-1----:R-:W-:Y:S01]  /*249e0*/  F2FP.SATFINITE.E5M2.F32.PACK_AB_MERGE_C R3, RZ, R230, RZ ;  /* 0x000000e6ff03723e */ /* 0x002fe200048060ff */
[----:B------:R-:W-:Y:S01]  /*249f0*/  @!P1 STG.E.U8 desc[UR14][R24.64+0xc1], R227 ;  /* 0x0000c1e318009986 */ /* 0x000fe2000c10110e */
[----:B------:R-:W-:-:S03]  /*24a00*/  ISETP.LT.OR P1, PT, R0, 0xca, !P3 ;  /* 0x000000ca0000780c */ /* 0x000fc60005f21670 */
[----:B------:R0:W-:Y:S01]  /*24a10*/  @!P5 STG.E.U8 desc[UR14][R26.64+0xc0], R5 ;  /* 0x0000c0051a00d986 */ /* 0x0001e2000c10110e */
[----:B------:R-:W-:-:S03]  /*24a20*/  ISETP.LT.OR P5, PT, R0, 0xc9, !P2 ;  /* 0x000000c90000780c */ /* 0x000fc600057a1670 */
[----:B------:R-:W-:Y:S01]  /*24a30*/  @!P6 STG.E.U8 desc[UR14][R26.64+0xc1], R229 ;  /* 0x0000c1e51a00e986 */ /* 0x000fe2000c10110e */
[----:B------:R-:W-:-:S03]  /*24a40*/  ISETP.LT.OR P6, PT, R0, 0xca, !P2 ;  /* 0x000000ca0000780c */ /* 0x000fc600057c1670 */
[----:B------:R4:W-:Y:S01]  /*24a50*/  @!P0 STG.E.U8 desc[UR14][R24.64+0xc8], R3 ;  /* 0x0000c80318008986 */ /* 0x0009e2000c10110e */
[----:B------:R-:W-:Y:S01]  /*24a60*/  ISETP.LT.OR P0, PT, R0, 0xd1, !P3 ;  /* 0x000000d10000780c */ /* 0x000fe20005f01670 */
[----:B------:R-:W-:Y:S01]  /*24a70*/  FMUL R232, R232, UR20 ;  /* 0x00000014e8e87c20 */ /* 0x000fe20008400000 */
[----:B------:R-:W-:Y:S01]  /*24a80*/  FMUL R233, R233, UR20 ;  /* 0x00000014e9e97c20 */ /* 0x000fe20008400000 */
[----:B------:R-:W4:Y:S01]  /*24a90*/  LDL.LU R37, [R1+0x218] ;  /* 0x0002180001257983 */ /* 0x000f220000300800 */
[----:B------:R-:W-:Y:S01]  /*24aa0*/  FMUL R234, R234, UR20 ;  /* 0x00000014eaea7c20 */ /* 0x000fe20008400000 */
[----:B------:R-:W-:Y:S02]  /*24ab0*/  F2FP.SATFINITE.E5M2.F32.PACK_AB_MERGE_C R231, RZ, R231, RZ ;  /* 0x000000e7ffe7723e */ /* 0x000fe400048060ff */
[----:B------:R-:W4:Y:S01]  /*24ac0*/  LDL.LU R36, [R1+0x21c] ;  /* 0x00021c0001247983 */ /* 0x000f220000300800 */
[----:B0-----:R-:W-:Y:S01]  /*24ad0*/  F2FP.SATFINITE.E5M2.F32.PACK_AB_MERGE_C R5, RZ, R232, RZ ;  /* 0x000000e8ff05723e */ /* 0x001fe200048060ff */
[----:B---3--:R-:W-:Y:S01]  /*24ae0*/  FMUL R2, R40, UR20 ;  /* 0x0000001428027c20 */ /* 0x008fe20008400000 */
[----:B------:R-:W-:Y:S01]  /*24af0*/  F2FP.SATFINITE.E5M2.F32.PACK_AB_MERGE_C R233, RZ, R233, RZ ;  /* 0x000000e9ffe9723e */ /* 0x000fe200048060ff */
[----:B--2---:R-:W-:Y:S01]  /*24b00*/  FMUL R4, R35, UR20 ;  /* 0x0000001423047c20 */ /* 0x004fe20008400000 */
[----:B------:R-:W-:Y:S01]  /*24b10*/  F2FP.SATFINITE.E5M2.F32.PACK_AB_MERGE_C R7, RZ, R234, RZ ;  /* 0x000000eaff07723e */ /* 0x000fe200048060ff */
[----:B------:R-:W2:Y:S01]  /*24b20*/  LDL.LU R35, [R1+0x220] ;  /* 0x0002200001237983 */ /* 0x000ea20000300800 */
[----:B------:R-:W-:Y:S01]  /*24b30*/  FMUL R235, R235, UR20 ;  /* 0x00000014ebeb7c20 */ /* 0x000fe20008400000 */
[----:B------:R-:W-:Y:S01]  /*24b40*/  FMUL R236, R236, UR20 ;  /* 0x00000014ecec7c20 */ /* 0x000fe20008400000 */
[----:B----4-:R-:W-:Y:S01]  /*24b50*/  FMUL R3, R39, UR20 ;  /* 0x0000001427037c20 */ /* 0x010fe20008400000 */
[----:B------:R-:W-:Y:S01]  /*24b60*/  @!P1 STG.E.U8 desc[UR14][R24.64+0xc9], R231 ;  /* 0x0000c9e718009986 */ /* 0x000fe2000c10110e */
[C---:B------:R-:W-:Y:S01]  /*24b70*/  ISETP.LT.OR P1, PT, R0.reuse, 0xd2, !P3 ;  /* 0x000000d20000780c */ /* 0x040fe20005f21670 */
[----:B------:R-:W-:Y:S01]  /*24b80*/  FMUL R237, R237, UR20 ;  /* 0x00000014eded7c20 */ /* 0x000fe20008400000 */
[----:B------:R-:W-:Y:S01]  /*24b90*/  F2FP.SATFINITE.E5M2.F32.PACK_AB_MERGE_C R235, RZ, R235, RZ ;  /* 0x000000ebffeb723e */ /* 0x000fe200048060ff */
[----:B------:R0:W-:Y:S01]  /*24ba0*/  @!P5 STG.E.U8 desc[UR14][R26.64+0xc8], R5 ;  /* 0x0000c8051a00d986 */ /* 0x0001e2000c10110e */
[----:B------:R-:W-:-:S02]  /*24bb0*/  ISETP.LT.OR P5, PT, R0, 0xd1, !P2 ;  /* 0x000000d10000780c */ /* 0x000fc400057a1670 */
[----:B------:R-:W-:Y:S01]  /*24bc0*/  F2FP.SATFINITE.E5M2.F32.PACK_AB_MERGE_C R9, RZ, R236, RZ ;  /* 0x000000ecff09723e */ /* 0x000fe200048060ff */
[----:B------:R-:W-:Y:S01]  /*24bd0*/  @!P6 STG.E.U8 desc[UR14][R26.64+0xc9], R233 ;  /* 0x0000c9e91a00e986 */ /* 0x000fe2000c10110e */
[C---:B------:R-:W-:Y:S02]  /*24be0*/  ISETP.LT.OR P6, PT, R0.reuse, 0xd2, !P2 ;  /* 0x000000d20000780c */ /* 0x040fe400057c1670 */
[----:B------:R-:W-:Y:S01]  /*24bf0*/  F2FP.SATFINITE.E5M2.F32.PACK_AB_MERGE_C R237, RZ, R237, RZ ;  /* 0x000000edffed723e */ /* 0x000fe200048060ff */
[----:B------:R1:W-:Y:S01]  /*24c00*/  @!P0 STG.E.U8 desc[UR14][R24.64+0xd0], R7 ;  /* 0x0000d00718008986 */ /* 0x0003e2000c10110e */
[C---:B------:R-:W-:Y:S01]  /*24c10*/  ISETP.LT.OR P0, PT, R0.reuse, 0xd9, !P3 ;  /* 0x000000d90000780c */ /* 0x040fe20005f01670 */
[----:B0-----:R-:W-:Y:S02]  /*24c20*/  FMUL R5, R33, UR20 ;  /* 0x0000001421057c20 */ /* 0x001fe40008400000 */
[----:B------:R-:W-:Y:S01]  /*24c30*/  @!P1 STG.E.U8 desc[UR14][R24.64+0xd1], R235 ;  /* 0x0000d1eb18009986 */ /* 0x000fe2000c10110e */
[----:B------:R-:W-:-:S03]  /*24c40*/  ISETP.LT.OR P1, PT, R0, 0xda, !P3 ;  /* 0x000000da0000780c */ /* 0x000fc60005f21670 */
[----:B------:R-:W3:Y:S01]  /*24c50*/  LDL.LU R33, [R1+0x224] ;  /* 0x0002240001217983 */ /* 0x000ee20000300800 */
[----:B-1----:R-:W-:Y:S01]  /*24c60*/  F2FP.SATFINITE.E5M2.F32.PACK_AB_MERGE_C R7, RZ, R2, RZ ;  /* 0x00000002ff07723e */ /* 0x002fe200048060ff */
[----:B------:R-:W-:Y:S02]  /*24c70*/  FMUL R2, R32, UR20 ;  /* 0x0000001420027c20 */ /* 0x000fe40008400000 */
[----:B------:R-:W4:Y:S04]  /*24c80*/  LDL.LU R40, [R1+0x228] ;  /* 0x0002280001287983 */ /* 0x000f280000300800 */
[----:B------:R-:W4:Y:S04]  /*24c90*/  LDL.LU R32, [R1+0x22c] ;  /* 0x00022c0001207983 */ /* 0x000f280000300800 */
[----:B------:R-:W4:Y:S01]  /*24ca0*/  LDL.LU R39, [R1+0x230] ;  /* 0x0002300001277983 */ /* 0x000f220000300800 */
[----:B------:R-:W-:-:S03]  /*24cb0*/  F2FP.SATFINITE.E5M2.F32.PACK_AB_MERGE_C R11, RZ, R4, RZ ;  /* 0x00000004ff0b723e */ /* 0x000fc600048060ff */
[----:B------:R0:W-:Y:S01]  /*24cc0*/  @!P5 STG.E.U8 desc[UR14][R26.64+0xd0], R9 ;  /* 0x0000d0091a00d986 */ /* 0x0001e2000c10110e */
[C---:B------:R-:W-:Y:S02]  /*24cd0*/  ISETP.LT.OR P5, PT, R0.reuse, 0xd9, !P2 ;  /* 0x000000d90000780c */ /* 0x040fe400057a1670 */
[----:B------:R-:W-:Y:S01]  /*24ce0*/  F2FP.SATFINITE.E5M2.F32.PACK_AB_MERGE_C R13, RZ, R5, RZ ;  /* 0x00000005ff0d723e */ /* 0x000fe200048060ff */
[----:B------:R-:W-:Y:S01]  /*24cf0*/  @!P6 STG.E.U8 desc[UR14][R26.64+0xd1], R237 ;  /* 0x0000d1ed1a00e986 */ /* 0x000fe2000c10110e */
[----:B------:R-:W-:Y:S02]  /*24d00*/  ISETP.LT.OR P6, PT, R0, 0xda, !P2 ;  /* 0x000000da0000780c */ /* 0x000fe400057c1670 */
[----:B0-----:R-:W-:Y:S01]  /*24d10*/  F2FP.SATFINITE.E5M2.F32.PACK_AB_MERGE_C R9, RZ, R3, RZ ;  /* 0x00000003ff09723e */ /* 0x001fe200048060ff */
[----:B------:R0:W-:Y:S04]  /*24d20*/  @!P0 STG.E.U8 desc[UR14][R24.64+0xd8], R7 ;  /* 0x0000d80718008986 */ /* 0x0001e8000c10110e */
[----:B------:R1:W-:Y:S01]  /*24d30*/  @!P1 STG.E.U8 desc[UR14][R24.64+0xd9], R9 ;  /* 0x0000d90918009986 */ /* 0x0003e2000c10110e */
[----:B0-----:R-:W-:-:S03]  /*24d40*/  F2FP.SATFINITE.E5M2.F32.PACK_AB_MERGE_C R7, RZ, R2, RZ ;  /* 0x00000002ff07723e */ /* 0x001fc600048060ff */
[----:B------:R0:W-:Y:S01]  /*24d50*/  @!P5 STG.E.U8 desc[UR14][R26.64+0xd8], R11 ;  /* 0x0000d80b1a00d986 */ /* 0x0001e2000c10110e */
[----:B------:R-:W-:-:S03]  /*24d60*/  FMUL R3, R38, UR20 ;  /* 0x0000001426037c20 */ /* 0x000fc60008400000 */
[----:B------:R-:W4:Y:S02]  /*24d70*/  LDL.LU R38, [R1+0x234] ;  /* 0x0002340001267983 */ /* 0x000f240000300800 */
[----:B-1----:R-:W-:Y:S01]  /*24d80*/  F2FP.SATFINITE.E5M2.F32.PACK_AB_MERGE_C R9, RZ, R3, RZ ;  /* 0x00000003ff09723e */ /* 0x002fe200048060ff */
[----:B------:R-:W-:Y:S02]  /*24d90*/  FMUL R4, R37, UR20 ;  /* 0x0000001425047c20 */ /* 0x000fe40008400000 */
[----:B------:R-:W4:Y:S01]  /*24da0*/  LDL.LU R37, [R1+0x238] ;  /* 0x0002380001257983 */ /* 0x000f220000300800 */
[----:B------:R-:W-:-:S03]  /*24db0*/  FMUL R5, R36, UR20 ;  /* 0x0000001424057c20 */ /* 0x000fc60008400000 */
[----:B------:R-:W4:Y:S01]  /*24dc0*/  LDL.LU R36, [R1+0x23c] ;  /* 0x00023c0001247983 */ /* 0x000f220000300800 */
[----:B--2---:R-:W-:-:S03]  /*24dd0*/  FMUL R2, R35, UR20 ;  /* 0x0000001423027c20 */ /* 0x004fc60008400000 */
[----:B------:R-:W2:Y:S01]  /*24de0*/  LDL.LU R35, [R1+0x240] ;  /* 0x0002400001237983 */ /* 0x000ea20000300800 */
[----:B0-----:R-:W-:Y:S01]  /*24df0*/  F2FP.SATFINITE.E5M2.F32.PACK_AB_MERGE_C R11, RZ, R4, RZ ;  /* 0x00000004ff0b723e */ /* 0x001fe200048060ff */
[----:B---3--:R-:W-:Y:S02]  /*24e00*/  FMUL R3, R33, UR20 ;  /* 0x0000001421037c20 */ /* 0x008fe40008400000 */
[----:B------:R-:W3:Y:S01]  /*24e10*/  LDL.LU R33, [R1+0x244] ;  /* 0x0002440001217983 */ /* 0x000ee20000300800 */
[----:B----4-:R-:W-:-:S03]  /*24e20*/  FMUL R4, R32, UR20 ;  /* 0x0000001420047c20 */ /* 0x010fc60008400000 */
[----:B------:R-:W4:Y:S04]  /*24e30*/  LDL.LU R32, [R1+0x248] ;  /* 0x0002480001207983 */ /* 0x000f280000300800 */
[----:B------:R0:W-:Y:S01]  /*24e40*/  @!P6 STG.E.U8 desc[UR14][R26.64+0xd9], R13 ;  /* 0x0000d90d1a00e986 */ /* 0x0001e2000c10110e */
[C---:B------:R-:W-:Y:S02]  /*24e50*/  ISETP.LT.OR P6, PT, R0.reuse, 0xe2, !P3 ;  /* 0x000000e20000780c */ /* 0x040fe40005fc1670 */
[C---:B------:R-:W-:Y:S02]  /*24e60*/  ISETP.LT.OR P5, PT, R0.reuse, 0xe1, !P3 ;  /* 0x000000e10000780c */ /* 0x040fe40005fa1670 */
[C---:B------:R-:W-:Y:S02]  /*24e70*/  ISETP.LT.OR P0, PT, R0.reuse, 0xe1, !P2 ;  /* 0x000000e10000780c */ /* 0x040fe40005701670 */
[----:B------:R-:W-:-:S02]  /*24e80*/  ISETP.LT.OR P1, PT, R0, 0xe2, !P2 ;  /* 0x000000e20000780c */ /* 0x000fc40005721670 */
[----:B------:R-:W-:-:S05]  /*24e90*/  F2FP.SATFINITE.E5M2.F32.PACK_AB_MERGE_C R5, RZ, R5, RZ ;  /* 0x00000005ff05723e */ /* 0x000fca00048060ff */
[----:B------:R-:W-:Y:S01]  /*24ea0*/  @!P6 STG.E.U8 desc[UR14][R24.64+0xe1], R9 ;  /* 0x0000e1091800e986 */ /* 0x000fe2000c10110e */
[----:B------:R-:W-:Y:S02]  /*24eb0*/  ISETP.LT.OR P6, PT, R0, 0xe9, !P3 ;  /* 0x000000e90000780c */ /* 0x000fe40005fc1670 */
[----:B0-----:R-:W-:Y:S01]  /*24ec0*/  F2FP.SATFINITE.E5M2.F32.PACK_AB_MERGE_C R13, RZ, R2, RZ ;  /* 0x00000002ff0d723e */ /* 0x001fe200048060ff */
[----:B------:R-:W-:Y:S01]  /*24ed0*/  FMUL R2, R40, UR20 ;  /* 0x0000001428027c20 */ /* 0x000fe20008400000 */
[----:B------:R0:W-:Y:S01]  /*24ee0*/  @!P5 STG.E.U8 desc[UR14][R24.64+0xe0], R7 ;  /* 0x0000e0071800d986 */ /* 0x0001e2000c10110e */
[----:B------:R-:W-:-:S03]  /*24ef0*/  ISETP.LT.OR P5, PT, R0, 0xea, !P2 ;  /* 0x000000ea0000780c */ /* 0x000fc600057a1670 */
[----:B------:R-:W-:Y:S01]  /*24f00*/  @!P0 STG.E.U8 desc[UR14][R26.64+0xe0], R11 ;  /* 0x0000e00b1a008986 */ /* 0x000fe2000c10110e */
[----:B------:R-:W-:-:S03]  /*24f10*/  ISETP.LT.OR P0, PT, R0, 0xea, !P3 ;  /* 0x000000ea0000780c */ /* 0x000fc60005f01670 */
[----:B------:R1:W-:Y:S01]  /*24f20*/  @!P1 STG.E.U8 desc[UR14][R26.64+0xe1], R5 ;  /* 0x0000e1051a009986 */ /* 0x0003e2000c10110e */
[----:B------:R-:W-:-:S03]  /*24f30*/  ISETP.LT.OR P1, PT, R0, 0xe9, !P2 ;  /* 0x000000e90000780c */ /* 0x000fc60005721670 */
[----:B------:R-:W4:Y:S01]  /*24f40*/  LDL.LU R40, [R1+0x24c] ;  /* 0x00024c0001287983 */ /* 0x000f220000300800 */
[----:B0-----:R-:W-:-:S03]  /*24f50*/  F2FP.SATFINITE.E5M2.F32.PACK_AB_MERGE_C R7, RZ, R3, RZ ;  /* 0x00000003ff07723e */ /* 0x001fc600048060ff */
[----:B------:R-:W-:Y:S01]  /*24f60*/  @!P6 STG.E.U8 desc[UR14][R24.64+0xe8], R13 ;  /* 0x0000e80d1800e986 */ /* 0x000fe2000c10110e */
[----:B-1----:R-:W-:Y:S01]  /*24f70*/  F2FP.SATFINITE.E5M2.F32.PACK_AB_MERGE_C R5, RZ, R2, RZ ;  /* 0x00000002ff05723e */ /* 0x002fe200048060ff */
[----:B------:R-:W-:Y:S02]  /*24f80*/  FMUL R2, R39, UR20 ;  /* 0x0000001427027c20 */ /* 0x000fe40008400000 */
[----:B------:R-:W4:Y:S01]  /*24f90*/  LDL.LU R39, [R1+0x250] ;  /* 0x0002500001277983 */ /* 0x000f220000300800 */
[----:B------:R-:W-:Y:S02]  /*24fa0*/  ISETP.LT.OR P6, PT, R0, 0xf1, !P3 ;  /* 0x000000f10000780c */ /* 0x000fe40005fc1670 */
[----:B------:R-:W-:Y:S02]  /*24fb0*/  F2FP.SATFINITE.E5M2.F32.PACK_AB_MERGE_C R9, RZ, R4, RZ ;  /* 0x00000004ff09723e */ /* 0x000fe400048060ff */
[----:B------:R-:W-:Y:S01]  /*24fc0*/  F2FP.SATFINITE.E5M2.F32.PACK_AB_MERGE_C R11, RZ, R2, RZ ;  /* 0x00000002ff0b723e */ /* 0x000fe200048060ff */
[----:B------:R0:W-:Y:S04]  /*24fd0*/  @!P0 STG.E.U8 desc[UR14][R24.64+0xe9], R7 ;  /* 0x0000e90718008986 */ /* 0x0001e8000c10110e */
[----:B------:R1:W-:Y:S04]  /*24fe0*/  @!P5 STG.E.U8 desc[UR14][R26.64+0xe9], R9 ;  /* 0x0000e9091a00d986 */ /* 0x0003e8000c10110e */
[----:B------:R-:W-:Y:S04]  /*24ff0*/  @!P1 STG.E.U8 desc[UR14][R26.64+0xe8], R5 ;  /* 0x0000e8051a009986 */ /* 0x000fe8000c10110e */
[----:B------:R2:W-:Y:S01]  /*25000*/  @!P6 STG.E.U8 desc[UR14][R24.64+0xf0], R11 ;  /* 0x0000f00b1800e986 */ /* 0x0005e2000c10110e */
[----:B------:R-:W-:-:S03]  /*25010*/  FMUL R3, R38, UR20 ;  /* 0x0000001426037c20 */ /* 0x000fc60008400000 */
[----:B------:R-:W4:Y:S02]  /*25020*/  LDL.LU R38, [R1+0x254] ;  /* 0x0002540001267983 */ /* 0x000f240000300800 */
[----:B0-----:R-:W-:Y:S01]  /*25030*/  F2FP.SATFINITE.E5M2.F32.PACK_AB_MERGE_C R7, RZ, R3, RZ ;  /* 0x00000003ff07723e */ /* 0x001fe200048060ff */
[----:B------:R-:W-:Y:S02]  /*25040*/  FMUL R4, R37, UR20 ;  /* 0x0000001425047c20 */ /* 0x000fe40008400000 */
[----:B------:R-:W4:Y:S01]  /*25050*/  LDL.LU R37, [R1+0x258] ;  /* 0x0002580001257983 */ /* 0x000f220000300800 */
[----:B------:R-:W-:-:S03]  /*25060*/  FMUL R2, R36, UR20 ;  /* 0x0000001424027c20 */ /* 0x000fc60008400000 */
[----:B------:R-:W4:Y:S02]  /*25070*/  LDL.LU R36, [R1+0x25c] ;  /* 0x00025c0001247983 */ /* 0x000f240000300800 */
[----:B-1----:R-:W-:Y:S01]  /*25080*/  F2FP.SATFINITE.E5M2.F32.PACK_AB_MERGE_C R9, RZ, R2, RZ ;  /* 0x00000002ff09723e */ /* 0x002fe200048060ff */
[----:B--2---:R-:W-:Y:S02]  /*25090*/  FMUL R2, R35, UR20 ;  /* 0x0000001423027c20 */ /* 0x004fe40008400000 */
[----:B------:R-:W2:Y:S03]  /*250a0*/  LDL.LU R35, [R1+0x260] ;  /* 0x0002600001237983 */ /* 0x000ea60000300800 */
[----:B------:R-:W-:Y:S01]  /*250b0*/  F2FP.SATFINITE.E5M2.F32.PACK_AB_MERGE_C R11, RZ, R2, RZ ;  /* 0x00000002ff0b723e */ /* 0x000fe200048060ff */
[----:B---3--:R-:W-:Y:S02]  /*250c0*/  FMUL R3, R33, UR20 ;  /* 0x0000001421037c20 */ /* 0x008fe40008400000 */
[----:B------:R-:W3:Y:S01]  /*250d0*/  LDL.LU R33, [R1+0x264] ;  /* 0x0002640001217983 */ /* 0x000ee20000300800 */
[----:B----4-:R-:W-:-:S03]  /*250e0*/  FMUL R2, R32, UR20 ;  /* 0x0000001420027c20 */ /* 0x010fc60008400000 */
[----:B------:R-:W4:Y:S01]  /*250f0*/  LDL.LU R32, [R1+0x268] ;  /* 0x0002680001207983 */ /* 0x000f220000300800 */
[C---:B------:R-:W-:Y:S02]  /*25100*/  ISETP.LT.OR P0, PT, R0.reuse, 0xf2, !P3 ;  /* 0x000000f20000780c */ /* 0x040fe40005f01670 */
[C---:B------:R-:W-:Y:S02]  /*25110*/  ISETP.LT.OR P5, PT, R0.reuse, 0xf2, !P2 ;  /* 0x000000f20000780c */ /* 0x040fe400057a1670 */
[C---:B------:R-:W-:Y:S02]  /*25120*/  ISETP.LT.OR P1, PT, R0.reuse, 0xf1, !P2 ;  /* 0x000000f10000780c */ /* 0x040fe40005721670 */
[----:B------:R-:W-:Y:S02]  /*25130*/  ISETP.LT.OR P6, PT, R0, 0xf9, !P3 ;  /* 0x000000f90000780c */ /* 0x000fe40005fc1670 */
[----:B------:R-:W-:Y:S02]  /*25140*/  F2FP.SATFINITE.E5M2.F32.PACK_AB_MERGE_C R13, RZ, R3, RZ ;  /* 0x00000003ff0d723e */ /* 0x000fe400048060ff */
[----:B------:R-:W-:-:S03]  /*25150*/  F2FP.SATFINITE.E5M2.F32.PACK_AB_MERGE_C R5, RZ, R4, RZ ;  /* 0x00000004ff05723e */ /* 0x000fc600048060ff */
[----:B------:R0:W-:Y:S01]  /*25160*/  @!P0 STG.E.U8 desc[UR14][R24.64+0xf1], R7 ;  /* 0x0000f10718008986 */ /* 0x0001e2000c10110e */
[----:B------:R-:W-:-:S03]  /*25170*/  ISETP.LT.OR P3, PT, R0, 0xfa, !P3 ;  /* 0x000000fa0000780c */ /* 0x000fc60005f61670 */
[----:B------:R1:W-:Y:S01]  /*25180*/  @!P5 STG.E.U8 desc[UR14][R26.64+0xf1], R9 ;  /* 0x0000f1091a00d986 */ /* 0x0003e2000c10110e */
[----:B------:R-:W-:Y:S02]  /*25190*/  ISETP.LT.OR P5, PT, R0, 0xf9, !P2 ;  /* 0x000000f90000780c */ /* 0x000fe400057a1670 */
[----:B0-----:R-:W-:Y:S01]  /*251a0*/  F2FP.SATFINITE.E5M2.F32.PACK_AB_MERGE_C R7, RZ, R2, RZ ;  /* 0x00000002ff07723e */ /* 0x001fe200048060ff */
[----:B------:R-:W-:Y:S01]  /*251b0*/  @!P1 STG.E.U8 desc[UR14][R26.64+0xf0], R5 ;  /* 0x0000f0051a009986 */ /* 0x000fe2000c10110e */
[----:B------:R-:W-:-:S03]  /*251c0*/  FMUL R2, R40, UR20 ;  /* 0x0000001428027c20 */ /* 0x000fc60008400000 */
[----:B------:R-:W4:Y:S01]  /*251d0*/  LDL.LU R40, [R1+0x26c] ;  /* 0x00026c0001287983 */ /* 0x000f220000300800 */
[----:B------:R-:W-:-:S03]  /*251e0*/  FMUL R3, R39, UR20 ;  /* 0x0000001427037c20 */ /* 0x000fc60008400000 */
[----:B------:R-:W4:Y:S01]  /*251f0*/  LDL.LU R39, [R1+0x270] ;  /* 0x0002700001277983 */ /* 0x000f220000300800 */
[----:B-1----:R-:W-:-:S03]  /*25200*/  F2FP.SATFINITE.E5M2.F32.PACK_AB_MERGE_C R9, RZ, R2, RZ ;  /* 0x00000002ff09723e */ /* 0x002fc600048060ff */
        /* <DEDUP_REMOVED lines=17> */
[----:B------:R-:W4:Y:S01]  /*25320*/  LDL.LU R32, [R1+0x288] ;  /* 0x0002880001207983 */ /* 0x000f220000300800 */
[----:B------:R-:W-:Y:S02]  /*25330*/  ISETP.GE.AND P1, PT, R34, 0x81, PT ;  /* 0x000000812200780c */ /* 0x000fe40003f26270 */
[C---:B------:R-:W-:Y:S02]  /*25340*/  ISETP.LT.OR P2, PT, R0.reuse, 0xfa, !P2 ;  /* 0x000000fa0000780c */ /* 0x040fe40005741670 */
[C---:B------:R-:W-:Y:S02]  /*25350*/  ISETP.LT.OR P6, PT, R0.reuse, 0x1, !P1 ;  /* 0x000000010000780c */ /* 0x040fe40004fc1670 */
[----:B------:R-:W-:Y:S02]  /*25360*/  ISETP.LT.OR P3, PT, R0, 0x2, !P1 ;  /* 0x000000020000780c */ /* 0x000fe40004f61670 */
[----:B------:R-:W-:-:S07]  /*25370*/  ISETP.GE.AND P0, PT, R34, 0x89, PT ;  /* 0x000000892200780c */ /* 0x000fce0003f06270 */
[----:B------:R0:W-:Y:S04]  /*25380*/  @!P2 STG.E.U8 desc[UR14][R26.64+0xf9], R9 ;  /* 0x0000f9091a00a986 */ /* 0x0001e8000c10110e */
[----:B------:R-:W-:Y:S01]  /*25390*/  @!P6 STG.E.U8 desc[UR14][R30.64], R11 ;  /* 0x0000000b1e00e986 */ /* 0x000fe2000c10110e */
[C---:B------:R-:W-:Y:S02]  /*253a0*/  ISETP.LT.OR P6, PT, R0.reuse, 0x2, !P0 ;  /* 0x000000020000780c */ /* 0x040fe400047c1670 */
[C---:B------:R-:W-:Y:S01]  /*253b0*/  ISETP.LT.OR P5, PT, R0.reuse, 0x1, !P0 ;  /* 0x000000010000780c */ /* 0x040fe200047a1670 */
[----:B------:R1:W-:Y:S01]  /*253c0*/  @!P3 STG.E.U8 desc[UR14][R30.64+0x1], R13 ;  /* 0x0000010d1e00b986 */ /* 0x0003e2000c10110e */
[----:B------:R-:W-:Y:S02]  /*253d0*/  ISETP.LT.OR P2, PT, R0, 0xa, !P1 ;  /* 0x0000000a0000780c */ /* 0x000fe40004f41670 */
[----:B0-----:R-:W-:Y:S01]  /*253e0*/  F2FP.SATFINITE.E5M2.F32.PACK_AB_MERGE_C R9, RZ, R3, RZ ;  /* 0x00000003ff09723e */ /* 0x001fe200048060ff */
[----:B------:R-:W-:-:S02]  /*253f0*/  FMUL R3, R40, UR20 ;  /* 0x0000001428037c20 */ /* 0x000fc40008400000 */
[----:B------:R-:W4:Y:S01]  /*25400*/  LDL.LU R40, [R1+0x28c] ;  /* 0x00028c0001287983 */ /* 0x000f220000300800 */
[----:B-1----:R-:W-:Y:S02]  /*25410*/  F2FP.SATFINITE.E5M2.F32.PACK_AB_MERGE_C R13, RZ, R2, RZ ;  /* 0x00000002ff0d723e */ /* 0x002fe400048060ff */
[C---:B------:R-:W-:Y:S01]  /*25420*/  ISETP.LT.OR P3, PT, R0.reuse, 0x9, !P1 ;  /* 0x000000090000780c */ /* 0x040fe20004f61670 */
[----:B------:R0:W-:Y:S01]  /*25430*/  @!P6 STG.E.U8 desc[UR14][R28.64+0x1], R7 ;  /* 0x000001071c00e986 */ /* 0x0001e2000c10110e */
[----:B------:R-:W-:Y:S01]  /*25440*/  F2FP.SATFINITE.E5M2.F32.PACK_AB_MERGE_C R5, RZ, R5, RZ ;  /* 0x00000005ff05723e */ /* 0x000fe200048060ff */
[----:B------:R-:W-:Y:S02]  /*25450*/  FMUL R2, R39, UR20 ;  /* 0x0000001427027c20 */ /* 0x000fe40008400000 */
[----:B------:R-:W4:Y:S01]  /*25460*/  LDL.LU R39, [R1+0x290] ;  /* 0x0002900001277983 */ /* 0x000f220000300800 */
[----:B------:R-:W-:Y:S02]  /*25470*/  F2FP.SATFINITE.E5M2.F32.PACK_AB_MERGE_C R11, RZ, R4, RZ ;  /* 0x00000004ff0b723e */ /* 0x000fe400048060ff */
[----:B------:R-:W-:-:S02]  /*25480*/  ISETP.LT.OR P6, PT, R0, 0xa, !P0 ;  /* 0x0000000a0000780c */ /* 0x000fc400047c1670 */
[----:B0-----:R-:W-:Y:S01]  /*25490*/  F2FP.SATFINITE.E5M2.F32.PACK_AB_MERGE_C R7, RZ, R2, RZ ;  /* 0x00000002ff07723e */ /* 0x001fe200048060ff */
[----:B------:R0:W-:Y:S04]  /*254a0*/  @!P5 STG.E.U8 desc[UR14][R28.64], R5 ;  /* 0x000000051c00d986 */ /* 0x0001e8000c10110e */
[----:B------:R-:W-:Y:S04]  /*254b0*/  @!P2 STG.E.U8 desc[UR14][R30.64+0x9], R11 ;  /* 0x0000090b1e00a986 */ /* 0x000fe8000c10110e */
[----:B------:R1:W-:Y:S01]  /*254c0*/  @!P3 STG.E.U8 desc[UR14][R30.64+0x8], R9 ;  /* 0x000008091e00b986 */ /* 0x0003e2000c10110e */
[----:B0-----:R-:W-:-:S05]  /*254d0*/  F2FP.SATFINITE.E5M2.F32.PACK_AB_MERGE_C R5, RZ, R3, RZ ;  /* 0x00000003ff05723e */ /* 0x001fca00048060ff */
[----:B------:R4:W-:Y:S01]  /*254e0*/  @!P6 STG.E.U8 desc[UR14][R28.64+0x9], R5 ;  /* 0x000009051c00e986 */ /* 0x0009e2000c10110e */
[----:B------:R-:W-:-:S03]  /*254f0*/  FMUL R4, R38, UR20 ;  /* 0x0000001426047c20 */ /* 0x000fc60008400000 */
[----:B------:R-:W4:Y:S02]  /*25500*/  LDL.LU R38, [R1+0x294] ;  /* 0x0002940001267983 */ /* 0x000f240000300800 */
[----:B-1----:R-:W-:Y:S01]  /*25510*/  F2FP.SATFINITE.E5M2.F32.PACK_AB_MERGE_C R9, RZ, R4, RZ ;  /* 0x00000004ff09723e */ /* 0x002fe200048060ff */
[----:B------:R-:W-:Y:S02]  /*25520*/  FMUL R2, R37, UR20 ;  /* 0x0000001425027c20 */ /* 0x000fe40008400000 */
[----:B------:R-:W4:Y:S03]  /*25530*/  LDL.LU R37, [R1+0x298] ;  /* 0x0002980001257983 */ /* 0x000f260000300800 */
[----:B------:R-:W-:Y:S01]  /*25540*/  F2FP.SATFINITE.E5M2.F32.PACK_AB_MERGE_C R11, RZ, R2, RZ ;  /* 0x00000002ff0b723e */ /* 0x000fe200048060ff */
[----:B------:R-:W-:Y:S02]  /*25550*/  FMUL R2, R36, UR20 ;  /* 0x0000001424027c20 */ /* 0x000fe40008400000 */
[----:B------:R-:W4:Y:S01]  /*25560*/  LDL.LU R36, [R1+0x29c] ;  /* 0x00029c0001247983 */ /* 0x000f220000300800 */
[----:B--2---:R-:W-:-:S03]  /*25570*/  FMUL R3, R35, UR20 ;  /* 0x0000001423037c20 */ /* 0x004fc60008400000 */
[----:B------:R-:W2:Y:S01]  /*25580*/  LDL.LU R35, [R1+0x2a0] ;  /* 0x0002a00001237983 */ /* 0x000ea20000300800 */
[----:B---3--:R-:W-:-:S03]  /*25590*/  FMUL R4, R33, UR20 ;  /* 0x0000001421047c20 */ /* 0x008fc60008400000 */
[----:B------:R-:W3:Y:S01]  /*255a0*/  LDL.LU R33, [R1+0x2a4] ;  /* 0x0002a40001217983 */ /* 0x000ee20000300800 */
[----:B----4-:R-:W-:-:S03]  /*255b0*/  FMUL R5, R32, UR20 ;  /* 0x0000001420057c20 */ /* 0x010fc60008400000 */
[----:B------:R-:W4:Y:S01]  /*255c0*/  LDL.LU R32, [R1+0x2a8] ;  /* 0x0002a80001207983 */ /* 0x000f220000300800 */
[C---:B------:R-:W-:Y:S02]  /*255d0*/  ISETP.LT.OR P5, PT, R0.reuse, 0x9, !P0 ;  /* 0x000000090000780c */ /* 0x040fe400047a1670 */
[C---:B------:R-:W-:Y:S02]  /*255e0*/  ISETP.LT.OR P3, PT, R0.reuse, 0x11, !P1 ;  /* 0x000000110000780c */ /* 0x040fe40004f61670 */
[C---:B------:R-:W-:Y:S02]  /*255f0*/  ISETP.LT.OR P2, PT, R0.reuse, 0x12, !P1 ;  /* 0x000000120000780c */ /* 0x040fe40004f41670 */
[----:B------:R-:W-:-:S07]  /*25600*/  ISETP.LT.OR P6, PT, R0, 0x12, !P0 ;  /* 0x000000120000780c */ /* 0x000fce00047c1670 */
[----:B------:R-:W-:Y:S01]  /*25610*/  @!P5 STG.E.U8 desc[UR14][R28.64+0x8], R13 ;  /* 0x0000080d1c00d986 */ /* 0x000fe2000c10110e */
[----:B------:R-:W-:-:S03]  /*25620*/  ISETP.LT.OR P5, PT, R0, 0x11, !P0 ;  /* 0x000000110000780c */ /* 0x000fc600047a1670 */
[----:B------:R0:W-:Y:S01]  /*25630*/  @!P3 STG.E.U8 desc[UR14][R30.64+0x10], R7 ;  /* 0x000010071e00b986 */ /* 0x0001e2000c10110e */
[----:B------:R-:W-:-:S03]  /*25640*/  ISETP.LT.OR P3, PT, R0, 0x19, !P1 ;  /* 0x000000190000780c */ /* 0x000fc60004f61670 */
[----:B------:R1:W-:Y:S01]  /*25650*/  @!P2 STG.E.U8 desc[UR14][R30.64+0x11], R9 ;  /* 0x000011091e00a986 */ /* 0x0003e2000c10110e */
[----:B------:R-:W-:Y:S02]  /*25660*/  ISETP.LT.OR P2, PT, R0, 0x1a, !P1 ;  /* 0x0000001a0000780c */ /* 0x000fe40004f41670 */
[----:B0-----:R-:W-:Y:S01]  /*25670*/  F2FP.SATFINITE.E5M2.F32.PACK_AB_MERGE_C R7, RZ, R2, RZ ;  /* 0x00000002ff07723e */ /* 0x001fe200048060ff */
[----:B------:R-:W-:Y:S01]  /*25680*/  FMUL R2, R40, UR20 ;  /* 0x0000001428027c20 */ /* 0x000fe20008400000 */
[----:B-1----:R-:W-:Y:S01]  /*25690*/  F2FP.SATFINITE.E5M2.F32.PACK_AB_MERGE_C R9, RZ, R3, RZ ;  /* 0x00000003ff09723e */ /* 0x002fe200048060ff */
[----:B------:R-:W4:Y:S01]  /*256a0*/  LDL.LU R40, [R1+0x2ac] ;  /* 0x0002ac0001287983 */ /* 0x000f220000300800 */
[----:B------:R-:W-:-:S03]  /*256b0*/  F2FP.SATFINITE.E5M2.F32.PACK_AB_MERGE_C R13, RZ, R4, RZ ;  /* 0x00000004ff0d723e */ /* 0x000fc600048060ff */
[----:B------:R0:W-:Y:S01]  /*256c0*/  @!P6 STG.E.U8 desc[UR14][R28.64+0x11], R7 ;  /* 0x000011071c00e986 */ /* 0x0001e2000c10110e */
[----:B------:R-:W-:Y:S01]  /*256d0*/  ISETP.LT.OR P6, PT, R0, 0x1a, !P0 ;  /* 0x0000001a0000780c */ /* 0x000fe200047c1670 */
[----:B------:R-:W-:Y:S02]  /*256e0*/  FMUL R3, R39, UR20 ;  /* 0x0000001427037c20 */ /* 0x000fe40008400000 */
[----:B------:R-:W4:Y:S01]  /*256f0*/  LDL.LU R39, [R1+0x2b0] ;  /* 0x0002b00001277983 */ /* 0x000f220000300800 */
[----:B0-----:R-:W-:-:S03]  /*25700*/  F2FP.SATFINITE.E5M2.F32.PACK_AB_MERGE_C R7, RZ, R2, RZ ;  /* 0x00000002ff07723e */ /* 0x001fc600048060ff */
[----:B------:R-:W-:Y:S04]  /*25710*/  @!P5 STG.E.U8 desc[UR14][R28.64+0x10], R11 ;  /* 0x0000100b1c00d986 */ /* 0x000fe8000c10110e */
[----:B------:R0:W-:Y:S04]  /*25720*/  @!P3 STG.E.U8 desc[UR14][R30.64+0x18], R9 ;  /* 0x000018091e00b986 */ /* 0x0001e8000c10110e */
[----:B------:R1:W-:Y:S01]  /*25730*/  @!P2 STG.E.U8 desc[UR14][R30.64+0x19], R13 ;  /* 0x0000190d1e00a986 */ /* 0x0003e2000c10110e */
[----:B0-----:R-:W-:-:S03]  /*25740*/  F2FP.SATFINITE.E5M2.F32.PACK_AB_MERGE_C R9, RZ, R3, RZ ;  /* 0x00000003ff09723e */ /* 0x001fc600048060ff */
[----:B------:R0:W-:Y:S01]  /*25750*/  @!P6 STG.E.U8 desc[UR14][R28.64+0x19], R7 ;  /* 0x000019071c00e986 */ /* 0x0001e2000c10110e */
[----:B------:R-:W-:-:S03]  /*25760*/  FMUL R4, R38, UR20 ;  /* 0x0000001426047c20 */ /* 0x000fc60008400000 */
[----:B------:R-:W4:Y:S02]  /*25770*/  LDL.LU R38, [R1+0x2b4] ;  /* 0x0002b40001267983 */ /* 0x000f240000300800 */
[----:B------:R-:W-:Y:S01]  /*25780*/  F2FP.SATFINITE.E5M2.F32.PACK_AB_MERGE_C R11, RZ, R4, RZ ;  /* 0x00000004ff0b723e */ /* 0x000fe200048060ff */
[----:B------:R-:W-:Y:S02]  /*25790*/  FMUL R2, R37, UR20 ;  /* 0x0000001425027c20 */ /* 0x000fe40008400000 */
[----:B------:R-:W4:Y:S03]  /*257a0*/  LDL.LU R37, [R1+0x2b8] ;  /* 0x0002b80001257983 */ /* 0x000f260000300800 */
[----:B-1----:R-:W-:Y:S01]  /*257b0*/  F2FP.SATFINITE.E5M2.F32.PACK_AB_MERGE_C R13, RZ, R2, RZ ;  /* 0x00000002ff0d723e */ /* 0x002fe200048060ff */
[----:B------:R-:W-:Y:S02]  /*257c0*/  FMUL R3, R36, UR20 ;  /* 0x0000001424037c20 */ /* 0x000fe40008400000 */
[----:B------:R-:W4:Y:S01]  /*257d0*/  LDL.LU R36, [R1+0x2bc] ;  /* 0x0002bc0001247983 */ /* 0x000f220000300800 */
[----:B--2---:R-:W-:-:S03]  /*257e0*/  FMUL R2, R35, UR20 ;  /* 0x0000001423027c20 */ /* 0x004fc60008400000 */
[----:B------:R-:W2:Y:S02]  /*257f0*/  LDL.LU R35, [R1+0x2c0] ;  /* 0x0002c00001237983 */ /* 0x000ea40000300800 */
[----:B0-----:R-:W-:Y:S01]  /*25800*/  F2FP.SATFINITE.E5M2.F32.PACK_AB_MERGE_C R7, RZ, R2, RZ ;  /* 0x00000002ff07723e */ /* 0x001fe200048060ff */
[----:B---3--:R-:W-:Y:S02]  /*25810*/  FMUL R4, R33, UR20 ;  /* 0x0000001421047c20 */ /* 0x008fe40008400000 */
[----:B------:R-:W3:Y:S01]  /*25820*/  LDL.LU R33, [R1+0x2c4] ;  /* 0x0002c40001217983 */ /* 0x000ee20000300800 */
[----:B----4-:R-:W-:-:S03]  /*25830*/  FMUL R2, R32, UR20 ;  /* 0x0000001420027c20 */ /* 0x010fc60008400000 */
[----:B------:R-:W4:Y:S01]  /*25840*/  LDL.LU R32, [R1+0x2c8] ;  /* 0x0002c80001207983 */ /* 0x000f220000300800 */
[C---:B------:R-:W-:Y:S02]  /*25850*/  ISETP.LT.OR P5, PT, R0.reuse, 0x19, !P0 ;  /* 0x000000190000780c */ /* 0x040fe400047a1670 */
[C---:B------:R-:W-:Y:S02]  /*25860*/  ISETP.LT.OR P3, PT, R0.reuse, 0x21, !P1 ;  /* 0x000000210000780c */ /* 0x040fe40004f61670 */
[C---:B------:R-:W-:Y:S02]  /*25870*/  ISETP.LT.OR P2, PT, R0.reuse, 0x22, !P1 ;  /* 0x000000220000780c */ /* 0x040fe40004f41670 */
[----:B------:R-:W-:Y:S02]  /*25880*/  F2FP.SATFINITE.E5M2.F32.PACK_AB_MERGE_C R5, RZ, R5, RZ ;  /* 0x00000005ff05723e */ /* 0x000fe400048060ff */
[----:B------:R-:W-:-:S05]  /*25890*/  ISETP.LT.OR P6, PT, R0, 0x22, !P0 ;  /* 0x000000220000780c */ /* 0x000fca00047c1670 */
[----:B------:R0:W-:Y:S01]  /*258a0*/  @!P5 STG.E.U8 desc[UR14][R28.64+0x18], R5 ;  /* 0x000018051c00d986 */ /* 0x0001e2000c10110e */
[----:B------:R-:W-:-:S03]  /*258b0*/  ISETP.LT.OR P5, PT, R0, 0x21, !P0 ;  /* 0x000000210000780c */ /* 0x000fc600047a1670 */
[----:B------:R-:W-:Y:S01]  /*258c0*/  @!P3 STG.E.U8 desc[UR14][R30.64+0x20], R9 ;  /* 0x000020091e00b986 */ /* 0x000fe2000c10110e */
[----:B------:R-:W-:-:S03]  /*258d0*/  ISETP.LT.OR P3, PT, R0, 0x29, !P1 ;  /* 0x000000290000780c */ /* 0x000fc60004f61670 */
[----:B------:R1:W-:Y:S01]  /*258e0*/  @!P2 STG.E.U8 desc[UR14][R30.64+0x21], R11 ;  /* 0x0000210b1e00a986 */ /* 0x0003e2000c10110e */
[----:B------:R-:W-:Y:S02]  /*258f0*/  ISETP.LT.OR P2, PT, R0, 0x2a, !P1 ;  /* 0x0000002a0000780c */ /* 0x000fe40004f41670 */
[----:B0-----:R-:W-:Y:S02]  /*25900*/  F2FP.SATFINITE.E5M2.F32.PACK_AB_MERGE_C R5, RZ, R3, RZ ;  /* 0x00000003ff05723e */ /* 0x001fe400048060ff */
[----:B-1----:R-:W-:Y:S01]  /*25910*/  F2FP.SATFINITE.E5M2.F32.PACK_AB_MERGE_C R11, RZ, R2, RZ ;  /* 0x00000002ff0b723e */ /* 0x002fe200048060ff */
[----:B------:R-:W-:Y:S02]  /*25920*/  FMUL R2, R40, UR20 ;  /* 0x0000001428027c20 */ /* 0x000fe40008400000 */
[----:B------:R-:W4:Y:S01]  /*25930*/  LDL.LU R40, [R1+0x2cc] ;  /* 0x0002cc0001287983 */ /* 0x000f220000300800 */
[----:B------:R-:W-:-:S03]  /*25940*/  F2FP.SATFINITE.E5M2.F32.PACK_AB_MERGE_C R9, RZ, R4, RZ ;  /* 0x00000004ff09723e */ /* 0x000fc600048060ff */
[----:B------:R-:W-:Y:S01]  /*25950*/  @!P6 STG.E.U8 desc[UR14][R28.64+0x21], R5 ;  /* 0x000021051c00e986 */ /* 0x000fe2000c10110e */
[----:B------:R-:W-:-:S03]  /*25960*/  FMUL R3, R39, UR20 ;  /* 0x0000001427037c20 */ /* 0x000fc60008400000 */
[----:B------:R-:W4:Y:S01]  /*25970*/  LDL.LU R39, [R1+0x2d0] ;  /* 0x0002d00001277983 */ /* 0x000f220000300800 */
[----:B------:R-:W-:-:S03]  /*25980*/  ISETP.LT.OR P6, PT, R0, 0x2a, !P0 ;  /* 0x0000002a0000780c */ /* 0x000fc600047c1670 */
[----:B------:R-:W-:Y:S04]  /*25990*/  @!P5 STG.E.U8 desc[UR14][R28.64+0x20], R13 ;  /* 0x0000200d1c00d986 */ /* 0x000fe8000c10110e */
[----:B------:R0:W-:Y:S04]  /*259a0*/  @!P3 STG.E.U8 desc[UR14][R30.64+0x28], R7 ;  /* 0x000028071e00b986 */ /* 0x0001e8000c10110e */
[----:B------:R1:W-:Y:S01]  /*259b0*/  @!P2 STG.E.U8 desc[UR14][R30.64+0x29], R9 ;  /* 0x000029091e00a986 */ /* 0x0003e2000c10110e */
[----:B0-----:R-:W-:Y:S02]  /*259c0*/  F2FP.SATFINITE.E5M2.F32.PACK_AB_MERGE_C R7, RZ, R2, RZ ;  /* 0x00000002ff07723e */ /* 0x001fe400048060ff */
[----:B-1----:R-:W-:-:S03]  /*259d0*/  F2FP.SATFINITE.E5M2.F32.PACK_AB_MERGE_C R9, RZ, R3, RZ ;  /* 0x00000003ff09723e */ /* 0x002fc600048060ff */
[----:B------:R0:W-:Y:S01]  /*259e0*/  @!P6 STG.E.U8 desc[UR14][R28.64+0x29], R7 ;  /* 0x000029071c00e986 */ /* 0x0001e2000c10110e */
[----:B------:R-:W-:-:S03]  /*259f0*/  FMUL R4, R38, UR20 ;  /* 0x0000001426047c20 */ /* 0x000fc60008400000 */
[----:B------:R-:W4:Y:S02]  /*25a00*/  LDL.LU R38, [R1+0x2d4] ;  /* 0x0002d40001267983 */ /* 0x000f240000300800 */
[----:B------:R-:W-:Y:S01]  /*25a10*/  F2FP.SATFINITE.E5M2.F32.PACK_AB_MERGE_C R13, RZ, R4, RZ ;  /* 0x00000004ff0d723e */ /* 0x000fe200048060ff */
        /* <DEDUP_REMOVED lines=21> */
[----:B------:R-:W-:Y:S02]  /*25b70*/  F2FP.SATFINITE.E5M2.F32.PACK_AB_MERGE_C R5, RZ, R5, RZ ;  /* 0x00000005ff05723e */ /* 0x000fe400048060ff */
[----:B0-----:R-:W-:Y:S02]  /*25b80*/  F2FP.SATFINITE.E5M2.F32.PACK_AB_MERGE_C R13, RZ, R2, RZ ;  /* 0x00000002ff0d723e */ /* 0x001fe400048060ff */
[----:B-1----:R-:W-:Y:S01]  /*25b90*/  F2FP.SATFINITE.E5M2.F32.PACK_AB_MERGE_C R9, RZ, R3, RZ ;  /* 0x00000003ff09723e */ /* 0x002fe200048060ff */
[----:B------:R-:W-:Y:S02]  /*25ba0*/  FMUL R3, R40, UR20 ;  /* 0x0000001428037c20 */ /* 0x000fe40008400000 */
[----:B------:R-:W4:Y:S01]  /*25bb0*/  LDL.LU R40, [R1+0x2ec] ;  /* 0x0002ec0001287983 */ /* 0x000f220000300800 */
[----:B------:R-:W-:Y:S01]  /*25bc0*/  F2FP.SATFINITE.E5M2.F32.PACK_AB_MERGE_C R11, RZ, R4, RZ ;  /* 0x00000004ff0b723e */ /* 0x000fe200048060ff */
[----:B------:R-:W-:-:S02]  /*25bd0*/  FMUL R2, R39, UR20 ;  /* 0x0000001427027c20 */ /* 0x000fc40008400000 */
[----:B------:R-:W4:Y:S04]  /*25be0*/  LDL.LU R39, [R1+0x2f0] ;  /* 0x0002f00001277983 */ /* 0x000f280000300800 */
[----:B------:R0:W-:Y:S01]  /*25bf0*/  @!P6 STG.E.U8 desc[UR14][R28.64+0x31], R7 ;  /* 0x000031071c00e986 */ /* 0x0001e2000c10110e */
[----:B------:R-:W-:-:S03]  /*25c00*/  ISETP.LT.OR P6, PT, R0, 0x3a, !P0 ;  /* 0x0000003a0000780c */ /* 0x000fc600047c1670 */
[----:B------:R1:W-:Y:S01]  /*25c10*/  @!P5 STG.E.U8 desc[UR14][R28.64+0x30], R5 ;  /* 0x000030051c00d986 */ /* 0x0003e2000c10110e */
[----:B0-----:R-:W-:-:S03]  /*25c20*/  F2FP.SATFINITE.E5M2.F32.PACK_AB_MERGE_C R7, RZ, R2, RZ ;  /* 0x00000002ff07723e */ /* 0x001fc600048060ff */
[----:B------:R-:W-:Y:S01]  /*25c30*/  @!P2 STG.E.U8 desc[UR14][R30.64+0x39], R11 ;  /* 0x0000390b1e00a986 */ /* 0x000fe2000c10110e */
[----:B-1----:R-:W-:-:S03]  /*25c40*/  F2FP.SATFINITE.E5M2.F32.PACK_AB_MERGE_C R5, RZ, R3, RZ ;  /* 0x00000003ff05723e */ /* 0x002fc600048060ff */
[----:B------:R0:W-:Y:S04]  /*25c50*/  @!P3 STG.E.U8 desc[UR14][R30.64+0x38], R9 ;  /* 0x000038091e00b986 */ /* 0x0001e8000c10110e */
[----:B------:R4:W-:Y:S01]  /*25c60*/  @!P6 STG.E.U8 desc[UR14][R28.64+0x39], R5 ;  /* 0x000039051c00e986 */ /* 0x0009e2000c10110e */
[----:B------:R-:W-:-:S03]  /*25c70*/  FMUL R4, R38, UR20 ;  /* 0x0000001426047c20 */ /* 0x000fc60008400000 */
[----:B------:R-:W4:Y:S02]  /*25c80*/  LDL.LU R38, [R1+0x2f4] ;  /* 0x0002f40001267983 */ /* 0x000f240000300800 */
[----:B0-----:R-:W-:Y:S01]  /*25c90*/  F2FP.SATFINITE.E5M2.F32.PACK_AB_MERGE_C R9, RZ, R4, RZ ;  /* 0x00000004ff09723e */ /* 0x001fe200048060ff */
        /* <DEDUP_REMOVED lines=26> */
[----:B------:R0:W-:Y:S01]  /*25e40*/  @!P6 STG.E.U8 desc[UR14][R28.64+0x41], R7 ;  /* 0x000041071c00e986 */ /* 0x0001e2000c10110e */
[----:B------:R-:W-:-:S03]  /*25e50*/  FMUL R3, R39, UR20 ;  /* 0x0000001427037c20 */ /* 0x000fc60008400000 */
[----:B------:R-:W4:Y:S01]  /*25e60*/  LDL.LU R39, [R1+0x310] ;  /* 0x0003100001277983 */ /* 0x000f220000300800 */
[----:B------:R-:W-:Y:S02]  /*25e70*/  ISETP.LT.OR P6, PT, R0, 0x4a, !P0 ;  /* 0x0000004a0000780c */ /* 0x000fe400047c1670 */
[----:B0-----:R-:W-:Y:S01]  /*25e80*/  F2FP.SATFINITE.E5M2.F32.PACK_AB_MERGE_C R7, RZ, R2, RZ ;  /* 0x00000002ff07723e */ /* 0x001fe200048060ff */
        /* <DEDUP_REMOVED lines=155> */
[----:B------:R-:W-:Y:S01]  /*26840*/  F2FP.SATFINITE.E5M2.F32.PACK_AB_MERGE_C R9, RZ, R4, RZ ;  /* 0x00000004ff09723e */ /* 0x000fe200048060ff */
[----:B------:R-:W-:-:S02]  /*26850*/  FMUL R3, R39, UR20 ;  /* 0x0000001427037c20 */ /* 0x000fc40008400000 */
[----:B------:R-:W4:Y:S04]  /*26860*/  LDL.LU R39, [R1+0x390] ;  /* 0x0003900001277983 */ /* 0x000f280000300800 */
[----:B------:R-:W-:Y:S04]  /*26870*/  @!P6 STG.E.U8 desc[UR14][R28.64+0x81], R5 ;  /* 0x000081051c00e986 */ /* 0x000fe8000c10110e */
[----:B------:R-:W-:Y:S04]  /*26880*/  @!P5 STG.E.U8 desc[UR14][R28.64+0x80], R13 ;  /* 0x0000800d1c00d986 */ /* 0x000fe8000c10110e */
[----:B------:R0:W-:Y:S04]  /*26890*/  @!P3 STG.E.U8 desc[UR14][R30.64+0x88], R7 ;  /* 0x000088071e00b986 */ /* 0x0001e8000c10110e */
[----:B------:R1:W-:Y:S01]  /*268a0*/  @!P2 STG.E.U8 desc[UR14][R30.64+0x89], R9 ;  /* 0x000089091e00a986 */ /* 0x0003e2000c10110e */
[----:B0-----:R-:W-:-:S02]  /*268b0*/  F2FP.SATFINITE.E5M2.F32.PACK_AB_MERGE_C R7, RZ, R2, RZ ;  /* 0x00000002ff07723e */ /* 0x001fc400048060ff */
[----:B-1----:R-:W-:Y:S01]  /*268c0*/  F2FP.SATFINITE.E5M2.F32.PACK_AB_MERGE_C R9, RZ, R3, RZ ;  /* 0x00000003ff09723e */ /* 0x002fe200048060ff */
[----:B------:R-:W-:Y:S02]  /*268d0*/  FMUL R4, R38, UR20 ;  /* 0x0000001426047c20 */ /* 0x000fe40008400000 */
[----:B------:R-:W4:Y:S03]  /*268e0*/  LDL.LU R38, [R1+0x394] ;  /* 0x0003940001267983 */ /* 0x000f260000300800 */
[----:B------:R-:W-:Y:S01]  /*268f0*/  F2FP.SATFINITE.E5M2.F32.PACK_AB_MERGE_C R13, RZ, R4, RZ ;  /* 0x00000004ff0d723e */ /* 0x000fe200048060ff */
[----:B------:R-:W-:Y:S02]  /*26900*/  FMUL R5, R37, UR20 ;  /* 0x0000001425057c20 */ /* 0x000fe40008400000 */
[----:B------:R-:W4:Y:S01]  /*26910*/  LDL.LU R37, [R1+0x398] ;  /* 0x0003980001257983 */ /* 0x000f220000300800 */
[----:B------:R-:W-:-:S03]  /*26920*/  FMUL R2, R36, UR20 ;  /* 0x0000001424027c20 */ /* 0x000fc60008400000 */
[----:B------:R-:W4:Y:S01]  /*26930*/  LDL.LU R36, [R1+0x39c] ;  /* 0x00039c0001247983 */ /* 0x000f220000300800 */
[----:B--2---:R-:W-:-:S03]  /*26940*/  FMUL R3, R35, UR20 ;  /* 0x0000001423037c20 */ /* 0x004fc60008400000 */
[----:B------:R-:W2:Y:S01]  /*26950*/  LDL.LU R35, [R1+0x3a0] ;  /* 0x0003a00001237983 */ /* 0x000ea20000300800 */
        /* <DEDUP_REMOVED lines=9> */
[----:B------:R0:W-:Y:S01]  /*269f0*/  @!P6 STG.E.U8 desc[UR14][R28.64+0x89], R7 ;  /* 0x000089071c00e986 */ /* 0x0001e2000c10110e */
[----:B------:R-:W-:-:S03]  /*26a00*/  ISETP.LT.OR P6, PT, R0, 0x92, !P0 ;  /* 0x000000920000780c */ /* 0x000fc600047c1670 */
[----:B------:R-:W-:Y:S01]  /*26a10*/  @!P5 STG.E.U8 desc[UR14][R28.64+0x88], R11 ;  /* 0x0000880b1c00d986 */ /* 0x000fe2000c10110e */
[----:B------:R-:W-:-:S03]  /*26a20*/  ISETP.LT.OR P5, PT, R0, 0x91, !P0 ;  /* 0x000000910000780c */ /* 0x000fc600047a1670 */
[----:B------:R1:W-:Y:S01]  /*26a30*/  @!P3 STG.E.U8 desc[UR14][R30.64+0x90], R9 ;  /* 0x000090091e00b986 */ /* 0x0003e2000c10110e */
[C---:B------:R-:W-:Y:S02]  /*26a40*/  ISETP.LT.OR P3, PT, R0.reuse, 0x99, !P1 ;  /* 0x000000990000780c */ /* 0x040fe40004f61670 */
[----:B0-----:R-:W-:Y:S01]  /*26a50*/  F2FP.SATFINITE.E5M2.F32.PACK_AB_MERGE_C R7, RZ, R2, RZ ;  /* 0x00000002ff07723e */ /* 0x001fe200048060ff */
[----:B------:R-:W-:Y:S01]  /*26a60*/  @!P2 STG.E.U8 desc[UR14][R30.64+0x91], R13 ;  /* 0x0000910d1e00a986 */ /* 0x000fe2000c10110e */
[----:B------:R-:W-:Y:S02]  /*26a70*/  ISETP.LT.OR P2, PT, R0, 0x9a, !P1 ;  /* 0x0000009a0000780c */ /* 0x000fe40004f41670 */
        /* <DEDUP_REMOVED lines=86> */
[----:B------:R0:W-:Y:S01]  /*26fe0*/  @!P6 STG.E.U8 desc[UR14][R28.64+0xb1], R7 ;  /* 0x0000b1071c00e986 */ /* 0x0001e2000c10110e */
[----:B------:R-:W-:-:S03]  /*26ff0*/  ISETP.LT.OR P6, PT, R0, 0xba, !P0 ;  /* 0x000000ba0000780c */ /* 0x000fc600047c1670 */
[----:B------:R-:W4:Y:S04]  /*27000*/  LDL.LU R39, [R1+0x3f0] ;  /* 0x0003f00001277983 */ /* 0x000f280000300800 */
        /* <DEDUP_REMOVED lines=33> */
[----:B------:R0:W-:Y:S01]  /*27220*/  @!P6 STG.E.U8 desc[UR14][R28.64+0xc1], R7 ;  /* 0x0000c1071c00e986 */ /* 0x0001e2000c10110e */
[----:B------:R-:W-:-:S03]  /*27230*/  ISETP.LT.OR P6, PT, R0, 0xca, !P0 ;  /* 0x000000ca0000780c */ /* 0x000fc600047c1670 */
[----:B------:R-:W4:Y:S01]  /*27240*/  LDL.LU R40, [R1+0x40c] ;  /* 0x00040c0001287983 */ /* 0x000f220000300800 */
[----:B------:R-:W-:Y:S01]  /*27250*/  F2FP.SATFINITE.E5M2.F32.PACK_AB_MERGE_C R13, RZ, R4, RZ ;  /* 0x00000004ff0d723e */ /* 0x000fe200048060ff */
        /* <DEDUP_REMOVED lines=24> */
[C---:B------:R-:W-:Y:S01]  /*273e0*/  ISETP.LT.OR P3, PT, R0.reuse, 0xd1, !P1 ;  /* 0x000000d10000780c */ /* 0x040fe20004f61670 */
[----:B------:R-:W4:Y:S01]  /*273f0*/  LDL.LU R42, [R1+0x42c] ;  /* 0x00042c00012a7983 */ /* 0x000f220000300800 */
[C---:B------:R-:W-:Y:S02]  /*27400*/  ISETP.LT.OR P2, PT, R0.reuse, 0xd2, !P1 ;  /* 0x000000d20000780c */ /* 0x040fe40004f41670 */
[----:B------:R-:W-:Y:S02]  /*27410*/  ISETP.LT.OR P6, PT, R0, 0xd2, !P0 ;  /* 0x000000d20000780c */ /* 0x000fe400047c1670 */
[----:B------:R-:W-:-:S05]  /*27420*/  F2FP.SATFINITE.E5M2.F32.PACK_AB_MERGE_C R5, RZ, R5, RZ ;  /* 0x00000005ff05723e */ /* 0x000fca00048060ff */
[----:B------:R0:W-:Y:S01]  /*27430*/  @!P5 STG.E.U8 desc[UR14][R28.64+0xc8], R5 ;  /* 0x0000c8051c00d986 */ /* 0x0001e2000c10110e */
[----:B------:R-:W-:-:S03]  /*27440*/  ISETP.LT.OR P5, PT, R0, 0xd1, !P0 ;  /* 0x000000d10000780c */ /* 0x000fc600047a1670 */
[----:B------:R-:W-:Y:S01]  /*27450*/  @!P3 STG.E.U8 desc[UR14][R30.64+0xd0], R9 ;  /* 0x0000d0091e00b986 */ /* 0x000fe2000c10110e */
[----:B------:R-:W-:-:S03]  /*27460*/  ISETP.LT.OR P3, PT, R0, 0xd9, !P1 ;  /* 0x000000d90000780c */ /* 0x000fc60004f61670 */
[----:B------:R1:W-:Y:S01]  /*27470*/  @!P2 STG.E.U8 desc[UR14][R30.64+0xd1], R11 ;  /* 0x0000d10b1e00a986 */ /* 0x0003e2000c10110e */
[----:B0-----:R-:W-:Y:S02]  /*27480*/  F2FP.SATFINITE.E5M2.F32.PACK_AB_MERGE_C R5, RZ, R3, RZ ;  /* 0x00000003ff05723e */ /* 0x001fe400048060ff */
[----:B------:R-:W-:-:S03]  /*27490*/  ISETP.LT.OR P2, PT, R0, 0xda, !P1 ;  /* 0x000000da0000780c */ /* 0x000fc60004f41670 */
[----:B------:R-:W-:Y:S01]  /*274a0*/  @!P6 STG.E.U8 desc[UR14][R28.64+0xd1], R5 ;  /* 0x0000d1051c00e986 */ /* 0x000fe2000c10110e */
[----:B-1----:R-:W-:Y:S02]  /*274b0*/  F2FP.SATFINITE.E5M2.F32.PACK_AB_MERGE_C R11, RZ, R2, RZ ;  /* 0x00000002ff0b723e */ /* 0x002fe400048060ff */
[----:B------:R-:W-:Y:S01]  /*274c0*/  ISETP.LT.OR P6, PT, R0, 0xda, !P0 ;  /* 0x000000da0000780c */ /* 0x000fe200047c1670 */
[----:B------:R-:W-:Y:S02]  /*274d0*/  FMUL R2, R40, UR20 ;  /* 0x0000001428027c20 */ /* 0x000fe40008400000 */
[----:B------:R-:W4:Y:S01]  /*274e0*/  LDL.LU R40, [R1+0x430] ;  /* 0x0004300001287983 */ /* 0x000f220000300800 */
[----:B------:R-:W-:-:S03]  /*274f0*/  FMUL R3, R39, UR20 ;  /* 0x0000001427037c20 */ /* 0x000fc60008400000 */
[----:B------:R-:W4:Y:S01]  /*27500*/  LDL.LU R39, [R1+0x434] ;  /* 0x0004340001277983 */ /* 0x000f220000300800 */
[----:B------:R-:W-:-:S03]  /*27510*/  F2FP.SATFINITE.E5M2.F32.PACK_AB_MERGE_C R9, RZ, R4, RZ ;  /* 0x00000004ff09723e */ /* 0x000fc600048060ff */
        /* <DEDUP_REMOVED lines=13> */
[----:B--2---:R-:W-:Y:S01]  /*275f0*/  FMUL R3, R35, UR20 ;  /* 0x0000001423037c20 */ /* 0x004fe20008400000 */
[----:B0-----:R-:W-:Y:S02]  /*27600*/  F2FP.SATFINITE.E5M2.F32.PACK_AB_MERGE_C R7, RZ, R2, RZ ;  /* 0x00000002ff07723e */ /* 0x001fe400048060ff */
        /* <DEDUP_REMOVED lines=15> */
[----:B------:R-:W-:Y:S02]  /*27700*/  F2FP.SATFINITE.E5M2.F32.PACK_AB_MERGE_C R5, RZ, R5, RZ ;  /* 0x00000005ff05723e */ /* 0x000fe400048060ff */
[----:B0-----:R-:W-:Y:S01]  /*27710*/  F2FP.SATFINITE.E5M2.F32.PACK_AB_MERGE_C R11, RZ, R4, RZ ;  /* 0x00000004ff0b723e */ /* 0x001fe200048060ff */
[----:B------:R0:W-:Y:S01]  /*27720*/  @!P6 STG.E.U8 desc[UR14][R28.64+0xe1], R7 ;  /* 0x0000e1071c00e986 */ /* 0x0001e2000c10110e */
[C---:B------:R-:W-:Y:S02]  /*27730*/  ISETP.LT.OR P6, PT, R0.reuse, 0xea, !P0 ;  /* 0x000000ea0000780c */ /* 0x040fe400047c1670 */
[----:B-1----:R-:W-:Y:S01]  /*27740*/  F2FP.SATFINITE.E5M2.F32.PACK_AB_MERGE_C R9, RZ, R3, RZ ;  /* 0x00000003ff09723e */ /* 0x002fe200048060ff */
[----:B------:R1:W-:Y:S01]  /*27750*/  @!P5 STG.E.U8 desc[UR14][R28.64+0xe0], R5 ;  /* 0x0000e0051c00d986 */ /* 0x0003e2000c10110e */
[----:B------:R-:W-:-:S03]  /*27760*/  ISETP.LT.OR P5, PT, R0, 0xe9, !P0 ;  /* 0x000000e90000780c */ /* 0x000fc600047a1670 */
[----:B------:R-:W-:Y:S01]  /*27770*/  @!P2 STG.E.U8 desc[UR14][R30.64+0xe9], R11 ;  /* 0x0000e90b1e00a986 */ /* 0x000fe2000c10110e */
[----:B------:R-:W-:Y:S01]  /*27780*/  ISETP.LT.OR P2, PT, R0, 0xf2, !P1 ;  /* 0x000000f20000780c */ /* 0x000fe20004f41670 */
[----:B------:R-:W-:Y:S02]  /*27790*/  FMUL R3, R42, UR20 ;  /* 0x000000142a037c20 */ /* 0x000fe40008400000 */
[----:B------:R1:W-:Y:S01]  /*277a0*/  @!P3 STG.E.U8 desc[UR14][R30.64+0xe8], R9 ;  /* 0x0000e8091e00b986 */ /* 0x0003e2000c10110e */
[----:B------:R-:W-:Y:S02]  /*277b0*/  ISETP.LT.OR P3, PT, R0, 0xf1, !P1 ;  /* 0x000000f10000780c */ /* 0x000fe40004f61670 */
[----:B------:R-:W-:Y:S01]  /*277c0*/  F2FP.SATFINITE.E5M2.F32.PACK_AB_MERGE_C R13, RZ, R2, RZ ;  /* 0x00000002ff0d723e */ /* 0x000fe200048060ff */
[----:B------:R-:W-:Y:S01]  /*277d0*/  FMUL R4, R39, UR20 ;  /* 0x0000001427047c20 */ /* 0x000fe20008400000 */
[----:B------:R-:W-:Y:S01]  /*277e0*/  FMUL R2, R40, UR20 ;  /* 0x0000001428027c20 */ /* 0x000fe20008400000 */
[----:B------:R-:W-:-:S03]  /*277f0*/  F2FP.SATFINITE.E5M2.F32.PACK_AB_MERGE_C R3, RZ, R3, RZ ;  /* 0x00000003ff03723e */ /* 0x000fc600048060ff */
[----:B0-----:R-:W-:Y:S02]  /*27800*/  F2FP.SATFINITE.E5M2.F32.PACK_AB_MERGE_C R7, RZ, R4, RZ ;  /* 0x00000004ff07723e */ /* 0x001fe400048060ff */
[----:B-1----:R-:W-:Y:S01]  /*27810*/  F2FP.SATFINITE.E5M2.F32.PACK_AB_MERGE_C R5, RZ, R2, RZ ;  /* 0x00000002ff05723e */ /* 0x002fe200048060ff */
[----:B------:R-:W-:Y:S01]  /*27820*/  @!P5 STG.E.U8 desc[UR14][R28.64+0xe8], R13 ;  /* 0x0000e80d1c00d986 */ /* 0x000fe2000c10110e */
[----:B------:R-:W-:-:S03]  /*27830*/  ISETP.LT.OR P5, PT, R0, 0xf1, !P0 ;  /* 0x000000f10000780c */ /* 0x000fc600047a1670 */
[----:B------:R2:W-:Y:S01]  /*27840*/  @!P6 STG.E.U8 desc[UR14][R28.64+0xe9], R3 ;  /* 0x0000e9031c00e986 */ /* 0x0005e2000c10110e */
[----:B------:R-:W-:-:S03]  /*27850*/  ISETP.LT.OR P6, PT, R0, 0xf2, !P0 ;  /* 0x000000f20000780c */ /* 0x000fc600047c1670 */
[----:B------:R0:W-:Y:S01]  /*27860*/  @!P2 STG.E.U8 desc[UR14][R30.64+0xf1], R7 ;  /* 0x0000f1071e00a986 */ /* 0x0001e2000c10110e */
[C---:B------:R-:W-:Y:S02]  /*27870*/  ISETP.LT.OR P2, PT, R0.reuse, 0xf9, !P1 ;  /* 0x000000f90000780c */ /* 0x040fe40004f41670 */
[C---:B------:R-:W-:Y:S01]  /*27880*/  ISETP.LT.OR P1, PT, R0.reuse, 0xfa, !P1 ;  /* 0x000000fa0000780c */ /* 0x040fe20004f21670 */
[----:B------:R4:W-:Y:S01]  /*27890*/  @!P3 STG.E.U8 desc[UR14][R30.64+0xf0], R5 ;  /* 0x0000f0051e00b986 */ /* 0x0009e2000c10110e */
[C---:B------:R-:W-:Y:S02]  /*278a0*/  ISETP.LT.OR P3, PT, R0.reuse, 0xf9, !P0 ;  /* 0x000000f90000780c */ /* 0x040fe40004761670 */
[----:B------:R-:W-:Y:S01]  /*278b0*/  ISETP.LT.OR P0, PT, R0, 0xfa, !P0 ;  /* 0x000000fa0000780c */ /* 0x000fe20004701670 */
[----:B------:R-:W-:-:S05]  /*278c0*/  FMUL R2, R38, UR20 ;  /* 0x0000001426027c20 */ /* 0x000fca0008400000 */
[----:B------:R-:W-:-:S05]  /*278d0*/  F2FP.SATFINITE.E5M2.F32.PACK_AB_MERGE_C R9, RZ, R2, RZ ;  /* 0x00000002ff09723e */ /* 0x000fca00048060ff */
[----:B------:R1:W-:Y:S01]  /*278e0*/  @!P5 STG.E.U8 desc[UR14][R28.64+0xf0], R9 ;  /* 0x0000f0091c00d986 */ /* 0x0003e2000c10110e */
[----:B------:R-:W-:Y:S01]  /*278f0*/  FMUL R0, R37, UR20 ;  /* 0x0000001425007c20 */ /* 0x000fe20008400000 */
[----:B------:R-:W-:Y:S01]  /*27900*/  FMUL R2, R36, UR20 ;  /* 0x0000001424027c20 */ /* 0x000fe20008400000 */
[----:B--2---:R-:W-:-:S03]  /*27910*/  FMUL R3, R35, UR20 ;  /* 0x0000001423037c20 */ /* 0x004fc60008400000 */
[----:B0-----:R-:W-:Y:S02]  /*27920*/  F2FP.SATFINITE.E5M2.F32.PACK_AB_MERGE_C R7, RZ, R0, RZ ;  /* 0x00000000ff07723e */ /* 0x001fe400048060ff */
[----:B------:R-:W-:Y:S02]  /*27930*/  F2FP.SATFINITE.E5M2.F32.PACK_AB_MERGE_C R11, RZ, R2, RZ ;  /* 0x00000002ff0b723e */ /* 0x000fe400048060ff */
[----:B------:R-:W-:Y:S01]  /*27940*/  F2FP.SATFINITE.E5M2.F32.PACK_AB_MERGE_C R3, RZ, R3, RZ ;  /* 0x00000003ff03723e */ /* 0x000fe200048060ff */
[----:B------:R1:W-:Y:S04]  /*27950*/  @!P6 STG.E.U8 desc[UR14][R28.64+0xf1], R7 ;  /* 0x0000f1071c00e986 */ /* 0x0003e8000c10110e */
[----:B------:R1:W-:Y:S04]  /*27960*/  @!P2 STG.E.U8 desc[UR14][R30.64+0xf8], R11 ;  /* 0x0000f80b1e00a986 */ /* 0x0003e8000c10110e */
[----:B------:R1:W-:Y:S01]  /*27970*/  @!P1 STG.E.U8 desc[UR14][R30.64+0xf9], R3 ;  /* 0x0000f9031e009986 */ /* 0x0003e2000c10110e */
[----:B---3--:R-:W-:Y:S01]  /*27980*/  FMUL R4, R33, UR20 ;  /* 0x0000001421047c20 */ /* 0x008fe20008400000 */
[----:B----4-:R-:W-:-:S04]  /*27990*/  FMUL R5, R32, UR20 ;  /* 0x0000001420057c20 */ /* 0x010fc80008400000 */
[----:B------:R-:W-:Y:S02]  /*279a0*/  F2FP.SATFINITE.E5M2.F32.PACK_AB_MERGE_C R13, RZ, R4, RZ ;  /* 0x00000004ff0d723e */ /* 0x000fe400048060ff */
[----:B------:R-:W-:-:S03]  /*279b0*/  F2FP.SATFINITE.E5M2.F32.PACK_AB_MERGE_C R5, RZ, R5, RZ ;  /* 0x00000005ff05723e */ /* 0x000fc600048060ff */
[----:B------:R1:W-:Y:S04]  /*279c0*/  @!P3 STG.E.U8 desc[UR14][R28.64+0xf8], R13 ;  /* 0x0000f80d1c00b986 */ /* 0x0003e8000c10110e */
[----:B------:R1:W-:Y:S02]  /*279d0*/  @!P0 STG.E.U8 desc[UR14][R28.64+0xf9], R5 ;  /* 0x0000f9051c008986 */ /* 0x0003e4000c10110e */
.L_x_545:
[----:B------:R-:W-:Y:S05]  /*279e0*/  BSYNC B0 ;  /* 0x0000000000007941 */ /* 0x000fea0003800000 */
.L_x_31:
[----:B-12--5:R-:W2:Y:S04]  /*279f0*/  LDL.LU R3, [R1+0x450] ;  /* 0x0004500001037983 */ /* 0x026ea80000300800 */
[----:B------:R-:W2:Y:S01]  /*27a00*/  LDL.LU R2, [R1+0x454] ;  /* 0x0004540001027983 */ /* 0x000ea20000300800 */
[----:B------:R-:W-:Y:S01]  /*27a10*/  ULDC UR6, c[0x0][0xc] ;  /* 0x0000030000067ab9 */ /* 0x000fe20000000800 */
[----:B------:R-:W-:Y:S01]  /*27a20*/  ULDC UR7, c[0x0][0x10] ;  /* 0x0000040000077ab9 */ /* 0x000fe20000000800 */
[----:B---34-:R-:W2:Y:S01]  /*27a30*/  LDC R5, c[0x0][0x14] ;  /* 0x00000500ff057b82 */ /* 0x018ea20000000800 */
[----:B------:R-:W-:Y:S01]  /*27a40*/  UIMAD.WIDE.U32 UR6, UR6, UR7, URZ ;  /* 0x00000007060672a5 */ /* 0x000fe2000f8e003f */
[----:B------:R-:W-:Y:S01]  /*27a50*/  PRMT R0, RZ, 0x7610, R0 ;  /* 0x00007610ff007816 */ /* 0x000fe20000000000 */
[----:B------:R-:W-:-:S04]  /*27a60*/  UMOV UR9, 0xffffffff ;  /* 0xffffffff00097882 */ /* 0x000fc80000000000 */
[----:B--2---:R-:W-:-:S04]  /*27a70*/  IMAD.WIDE.U32 R2, R5, UR6, R2 ;  /* 0x0000000605027c25 */ /* 0x004fc8000f8e0002 */
[----:B------:R-:W-:Y:S01]  /*27a80*/  IMAD R5, R5, UR7, RZ ;  /* 0x0000000705057c24 */ /* 0x000fe2000f8e02ff */
[----:B------:R-:W-:Y:S01]  /*27a90*/  ULDC.64 UR6, c[0x0][0x650] ;  /* 0x0001940000067ab9 */ /* 0x000fe20000000a00 */
[----:B------:R-:W-:Y:S01]  /*27aa0*/  IMAD.MOV.U32 R11, RZ, RZ, R2 ;  /* 0x000000ffff0b7224 */ /* 0x000fe200078e0002 */
[----:B------:R-:W-:Y:S01]  /*27ab0*/  ISETP.GE.U32.AND P0, PT, R2, UR6, PT ;  /* 0x0000000602007c0c */ /* 0x000fe2000bf06070 */
[----:B------:R-:W-:Y:S02]  /*27ac0*/  IMAD.IADD R13, R3, 0x1, R5 ;  /* 0x00000001030d7824 */ /* 0x000fe400078e0205 */
[----:B------:R-:W-:-:S03]  /*27ad0*/  IMAD.MOV.U32 R2, RZ, RZ, -0x1 ;  /* 0xffffffffff027424 */ /* 0x000fc600078e00ff */
[----:B------:R1:W-:Y:S01]  /*27ae0*/  STL [R1+0x450], R13 ;  /* 0x0004500d01007387 */ /* 0x0003e20000100800 */
[----:B------:R-:W-:-:S03]  /*27af0*/  ISETP.GE.U32.AND.EX P0, PT, R13, UR7, PT, P0 ;  /* 0x000000070d007c0c */ /* 0x000fc6000bf06100 */
[----:B------:R1:W-:Y:S04]  /*27b00*/  STL [R1+0x454], R11 ;  /* 0x0004540b01007387 */ /* 0x0003e80000100800 */
[----:B------:R1:W-:Y:S06]  /*27b10*/  STL [R1+0x458], R2 ;  /* 0x0004580201007387 */ /* 0x0003ec0000100800 */
[----:B------:R-:W-:Y:S05]  /*27b20*/  @P0 BRA `(.L_x_546) ;  /* 0x0000000400740947 */ /* 0x000fea0003800000 */
[----:B------:R-:W2:Y:S01]  /*27b30*/  S2R R8, SR_CTAID.X ;  /* 0x0000000000087919 */ /* 0x000ea20000002500 */
[----:B------:R-:W-:Y:S01]  /*27b40*/  ULDC.64 UR18, c[0x0][0x628] ;  /* 0x00018a0000127ab9 */ /* 0x000fe20000000a00 */
[----:B------:R-:W3:Y:S01]  /*27b50*/  LDC R9, c[0x0][0x144] ;  /* 0x00005100ff097b82 */ /* 0x000ee20000000800 */
[----:B------:R-:W-:Y:S01]  /*27b60*/  ULDC UR6, c[0x0][0x150] ;  /* 0x0000540000067ab9 */ /* 0x000fe20000000800 */
[----:B------:R-:W4:Y:S01]  /*27b70*/  S2R R12, SR_CTAID.Y ;  /* 0x00000000000c7919 */ /* 0x000f220000002600 */
[----:B------:R-:W-:Y:S01]  /*27b80*/  ISETP.NE.U32.AND P0, PT, RZ, UR18, PT ;  /* 0x00000012ff007c0c */ /* 0x000fe2000bf05070 */
[----:B------:R-:W-:Y:S01]  /*27b90*/  ULDC UR23, c[0x0][0x630] ;  /* 0x00018c0000177ab9 */ /* 0x000fe20000000800 */
[----:B------:R-:W-:Y:S02]  /*27ba0*/  R2UR UR16, R11 ;  /* 0x000000000b1072ca */ /* 0x000fe400000e0000 */
[----:B------:R-:W-:Y:S01]  /*27bb0*/  ISETP.NE.AND.EX P0, PT, RZ, UR19, PT, P0 ;  /* 0x00000013ff007c0c */ /* 0x000fe2000bf05300 */
[----:B0-----:R-:W0:Y:S01]  /*27bc0*/  LDC.64 R6, c[0x0][0x620] ;  /* 0x00018800ff067b82 */ /* 0x001e220000000a00 */
[----:B------:R-:W-:-:S02]  /*27bd0*/  R2UR UR17, R13 ;  /* 0x000000000d1172ca */ /* 0x000fc400000e0000 */
[----:B--2---:R-:W-:-:S05]  /*27be0*/  I2FP.F32.U32 R0, R8 ;  /* 0x0000000800007245 */ /* 0x004fca0000201000 */
[----:B------:R-:W-:-:S06]  /*27bf0*/  FMUL R0, R0, UR6 ;  /* 0x0000000600007c20 */ /* 0x000fcc0008400000 */
[----:B------:R-:W2:Y:S01]  /*27c00*/  F2I.U32.TRUNC.NTZ R0, R0 ;  /* 0x0000000000007305 */ /* 0x000ea2000020f000 */
[----:B----4-:R-:W-:Y:S05]  /*27c10*/  @!P0 BRA `(.L_x_547) ;  /* 0x0000000000308947 */ /* 0x010fea0003800000 */
        /* <DEDUP_REMOVED lines=12> */
.L_x_547:
[----:B------:R-:W-:Y:S01]  /*27ce0*/  USHF.R.U64 UR9, UR16, UR23, UR17 ;  /* 0x0000001710097299 */ /* 0x000fe20008001211 */
[----:B------:R-:W4:Y:S01]  /*27cf0*/  LDC.64 R22, c[0x0][0x640] ;  /* 0x00019000ff167b82 */ /* 0x000f220000000a00 */
[----:B------:R-:W-:Y:S01]  /*27d00*/  USHF.R.U32.HI UR6, URZ, UR23, UR17 ;  /* 0x000000173f067299 */ /* 0x000fe20008011611 */
[----:B--2---:R-:W-:Y:S02]  /*27d10*/  IMAD.MOV R10, RZ, RZ, -R0 ;  /* 0x000000ffff0a7224 */ /* 0x004fe400078e0a00 */
[----:B-1----:R-:W-:Y:S01]  /*27d20*/  IMAD.MOV.U32 R2, RZ, RZ, R11 ;  /* 0x000000ffff027224 */ /* 0x002fe200078e000b */
[----:B------:R-:W-:Y:S01]  /*27d30*/  IADD3 R5, P0, RZ, -UR9, RZ ;  /* 0x80000009ff057c10 */ /* 0x000fe2000ff1e0ff */
[----:B---3--:R-:W-:Y:S02]  /*27d40*/  IMAD R18, R9, R10, R8 ;  /* 0x0000000a09127224 */ /* 0x008fe400078e0208 */
[----:B------:R-:W1:Y:S02]  /*27d50*/  LDC R4, c[0x0][0x618] ;  /* 0x00018600ff047b82 */ /* 0x000e640000000800 */
[----:B------:R-:W-:Y:S01]  /*27d60*/  IMAD.X R3, RZ, RZ, ~UR6, P0 ;  /* 0x80000006ff037e24 */ /* 0x000fe200080e06ff */
[----:B------:R-:W-:-:S03]  /*27d70*/  ULDC UR6, c[0x0][0x154] ;  /* 0x0000550000067ab9 */ /* 0x000fc60000000800 */
[-C--:B0-----:R-:W-:Y:S02]  /*27d80*/  IMAD R0, R3, R6.reuse, RZ ;  /* 0x0000000603007224 */ /* 0x081fe400078e02ff */
[----:B------:R-:W0:Y:S01]  /*27d90*/  LDC R14, c[0x0][0x608] ;  /* 0x00018200ff0e7b82 */ /* 0x000e220000000800 */
[----:B------:R-:W-:Y:S02]  /*27da0*/  IMAD.MOV.U32 R3, RZ, RZ, R13 ;  /* 0x000000ffff037224 */ /* 0x000fe400078e000d */
[----:B------:R-:W-:-:S05]  /*27db0*/  IMAD.WIDE.U32 R2, R5, R6, R2 ;  /* 0x0000000605027225 */ /* 0x000fca00078e0002 */
[----:B------:R-:W2:Y:S01]  /*27dc0*/  LDC R20, c[0x0][0x658] ;  /* 0x00019600ff147b82 */ /* 0x000ea20000000800 */
[----:B------:R-:W-:Y:S01]  /*27dd0*/  IMAD R5, R5, R7, R0 ;  /* 0x0000000705057224 */ /* 0x000fe200078e0200 */
[----:B------:R-:W-:Y:S01]  /*27de0*/  I2FP.F32.U32 R0, R12 ;  /* 0x0000000c00007245 */ /* 0x000fe20000201000 */
[----:B------:R-:W-:Y:S01]  /*27df0*/  IMAD.MOV.U32 R7, RZ, RZ, 0x1 ;  /* 0x00000001ff077424 */ /* 0x000fe200078e00ff */
[----:B----4-:R-:W-:Y:S01]  /*27e00*/  ISETP.NE.U32.AND P0, PT, R22, RZ, PT ;  /* 0x000000ff1600720c */ /* 0x010fe20003f05070 */
[----:B------:R-:W-:Y:S02]  /*27e10*/  IMAD.IADD R3, R3, 0x1, R5 ;  /* 0x0000000103037824 */ /* 0x000fe400078e0205 */
[----:B------:R-:W-:Y:S01]  /*27e20*/  FMUL R0, R0, UR6 ;  /* 0x0000000600007c20 */ /* 0x000fe20008400000 */
[----:B------:R-:W3:Y:S01]  /*27e30*/  LDC R15, c[0x0][0x148] ;  /* 0x00005200ff0f7b82 */ /* 0x000ee20000000800 */
[----:B------:R-:W-:Y:S01]  /*27e40*/  ISETP.NE.AND.EX P0, PT, R23, RZ, PT, P0 ;  /* 0x000000ff1700720c */ /* 0x000fe20003f05300 */
[----:B------:R-:W-:Y:S01]  /*27e50*/  IMAD.MOV.U32 R5, RZ, RZ, -0x1 ;  /* 0xffffffffff057424 */ /* 0x000fe200078e00ff */
[-CC-:B-1----:R-:W-:Y:S01]  /*27e60*/  SHF.R.U64 R10, R2, R4.reuse, R3.reuse ;  /* 0x00000004020a7219 */ /* 0x182fe20000001203 */
[----:B------:R1:W4:Y:S01]  /*27e70*/  F2I.U32.TRUNC.NTZ R13, R0 ;  /* 0x00000000000d7305 */ /* 0x000322000020f000 */
[----:B------:R-:W-:-:S03]  /*27e80*/  SHF.R.U32.HI R3, RZ, R4, R3 ;  /* 0x00000004ff037219 */ /* 0x000fc60000011603 */
[----:B------:R-:W1:Y:S01]  /*27e90*/  LDC R16, c[0x0][0x600] ;  /* 0x00018000ff107b82 */ /* 0x000e620000000800 */
[-CC-:B0-----:R-:W-:Y:S02]  /*27ea0*/  SHF.R.U64 R8, R10, R14.reuse, R3.reuse ;  /* 0x0000000e0a087219 */ /* 0x181fe40000001203 */
[----:B------:R-:W-:-:S05]  /*27eb0*/  SHF.R.U32.HI R3, RZ, R14, R3 ;  /* 0x0000000eff037219 */ /* 0x000fca0000011603 */
[----:B------:R-:W0:Y:S01]  /*27ec0*/  LDC R17, c[0x0][0x648] ;  /* 0x00019200ff117b82 */ /* 0x000e220000000800 */
[-CC-:B--2---:R-:W-:Y:S02]  /*27ed0*/  SHF.R.U64 R11, R8, R20.reuse, R3.reuse ;  /* 0x00000014080b7219 */ /* 0x184fe40000001203 */
[-C--:B------:R-:W-:Y:S02]  /*27ee0*/  SHF.L.U32 R5, R5, R20.reuse, RZ ;  /* 0x0000001405057219 */ /* 0x080fe400000006ff */
[-C--:B------:R-:W-:Y:S01]  /*27ef0*/  SHF.R.U32.HI R3, RZ, R20.reuse, R3 ;  /* 0x00000014ff037219 */ /* 0x080fe20000011603 */
[----:B------:R-:W-:Y:S01]  /*27f00*/  IMAD.MOV.U32 R2, RZ, RZ, R11 ;  /* 0x000000ffff027224 */ /* 0x000fe200078e000b */
[----:B------:R-:W-:Y:S01]  /*27f10*/  SHF.L.U32 R20, R7, R20, RZ ;  /* 0x0000001407147219 */ /* 0x000fe200000006ff */
[----:B------:R-:W2:Y:S01]  /*27f20*/  LDC R19, c[0x0][0x638] ;  /* 0x00018e00ff137b82 */ /* 0x000ea20000000800 */
[----:B------:R-:W-:-:S07]  /*27f30*/  LOP3.LUT R41, RZ, R5, RZ, 0x33, !PT ;  /* 0x00000005ff297212 */ /* 0x000fce00078e33ff */
[----:B------:R-:W0:Y:S01]  /*27f40*/  LDC R21, c[0x0][0x610] ;  /* 0x00018400ff157b82 */ /* 0x000e220000000800 */
[----:B----4-:R-:W-:Y:S05]  /*27f50*/  @!P0 BRA `(.L_x_548) ;  /* 0x0000000000288947 */ /* 0x010fea0003800000 */
[----:B-1----:R-:W1:Y:S02]  /*27f60*/  LDC R0, c[0x0][0x64c] ;  /* 0x00019300ff007b82 */ /* 0x002e640000000800 */
[----:B-1----:R-:W-:-:S05]  /*27f70*/  IADD3 R7, P0, R11, R0, RZ ;  /* 0x000000000b077210 */ /* 0x002fca0007f1e0ff */
        /* <DEDUP_REMOVED lines=8> */
.L_x_548:
[----:B01----:R-:W-:Y:S01]  /*28000*/  SHF.R.U64 R0, R2, R17, R3 ;  /* 0x0000001102007219 */ /* 0x003fe20000001203 */
[----:B------:R-:W-:Y:S01]  /*28010*/  VIADD R3, R16, 0xffffffff ;  /* 0xffffffff10037836 */ /* 0x000fe20000000000 */
[----:B------:R-:W-:Y:S01]  /*28020*/  LOP3.LUT R41, R8, R41, RZ, 0xc0, !PT ;  /* 0x0000002908297212 */ /* 0x000fe200078ec0ff */
[----:B------:R-:W-:Y:S02]  /*28030*/  IMAD.MOV R13, RZ, RZ, -R13 ;  /* 0x000000ffff0d7224 */ /* 0x000fe400078e0a0d */
[----:B------:R-:W-:Y:S01]  /*28040*/  IMAD.MOV R2, RZ, RZ, -R0 ;  /* 0x000000ffff027224 */ /* 0x000fe200078e0a00 */
[----:B------:R-:W-:Y:S01]  /*28050*/  LOP3.LUT R3, R10, R3, RZ, 0xc0, !PT ;  /* 0x000000030a037212 */ /* 0x000fe200078ec0ff */
[----:B------:R-:W-:Y:S02]  /*28060*/  IMAD R41, R20, R0, R41 ;  /* 0x0000000014297224 */ /* 0x000fe400078e0229 */
[----:B---3--:R-:W-:Y:S02]  /*28070*/  @P4 IMAD R18, R15, R13, R12 ;  /* 0x0000000d0f124224 */ /* 0x008fe400078e020c */
[----:B--2---:R-:W-:-:S02]  /*28080*/  IMAD R0, R2, R19, R11 ;  /* 0x0000001302007224 */ /* 0x004fc400078e020b */
[----:B------:R-:W-:Y:S02]  /*28090*/  IMAD R41, R41, R21, R18 ;  /* 0x0000001529297224 */ /* 0x000fe400078e0212 */
[----:B------:R-:W-:Y:S02]  /*280a0*/  IMAD R2, R0, R16, R3 ;  /* 0x0000001000027224 */ /* 0x000fe400078e0203 */
[----:B------:R-:W-:-:S03]  /*280b0*/  IMAD.MOV.U32 R4, RZ, RZ, 0x1 ;  /* 0x00000001ff047424 */ /* 0x000fc600078e00ff */
[----:B------:R-:W-:Y:S02]  /*280c0*/  SEL R3, R2, R41, !P4 ;  /* 0x0000002902037207 */ /* 0x000fe40006000000 */
[----:B------:R-:W-:Y:S02]  /*280d0*/  PRMT R0, R4, 0x7610, R0 ;  /* 0x0000761004007816 */ /* 0x000fe40000000000 */
[----:B------:R-:W-:Y:S01]  /*280e0*/  SEL R41, R41, R2, !P4 ;  /* 0x0000000229297207 */ /* 0x000fe20006000000 */
[----:B------:R2:W-:Y:S06]  /*280f0*/  STL [R1+0x458], R3 ;  /* 0x0004580301007387 */ /* 0x0005ec0000100800 */
.L_x_546:
[----:B------:R-:W-:Y:S01]  /*28100*/  UIADD3 UR5, UR10, UR5, URZ ;  /* 0x000000050a057290 */ /* 0x000fe2000fffe03f */
[----:B------:R3:W-:Y:S01]  /*28110*/  STL [R1+0x45c], R41 ;  /* 0x00045c2901007387 */ /* 0x0007e20000100800 */
[----:B------:R-:W-:Y:S02]  /*28120*/  LOP3.LUT P0, RZ, R0, 0xff, RZ, 0xc0, !PT ;  /* 0x000000ff00ff7812 */ /* 0x000fe4000780c0ff */
[----:B------:R-:W-:Y:S02]  /*28130*/  USHF.R.U32.HI UR6, URZ, 0x1, UR5 ;  /* 0x000000013f067899 */ /* 0x000fe40008011605 */
[----:B------:R-:W-:Y:S02]  /*28140*/  UISETP.GT.U32.AND UP0, UPT, UR5, 0x1, UPT ;  /* 0x000000010500788c */ /* 0x000fe4000bf04070 */
[----:B------:R-:W-:Y:S02]  /*28150*/  ULOP3.LUT UR6, UR6, 0x1, URZ, 0xc0, !UPT ;  /* 0x0000000106067892 */ /* 0x000fe4000f8ec03f */
[----:B------:R-:W-:-:S02]  /*28160*/  UISETP.LT.U32.AND UP0, UPT, UR10, 0x2, UP0 ;  /* 0x000000020a00788c */ /* 0x000fc40008701070 */
[----:B------:R-:W-:Y:S02]  /*28170*/  UISETP.NE.U32.AND UP1, UPT, UR6, 0x1, UPT ;  /* 0x000000010600788c */ /* 0x000fe4000bf25070 */
[----:B------:R-:W-:Y:S02]  /*28180*/  USEL UR7, URZ, 0x1, !UP0 ;  /* 0x000000013f077887 */ /* 0x000fe4000c000000 */
[----:B------:R-:W-:Y:S02]  /*28190*/  UISETP.GT.U32.AND UP1, UPT, UR10, 0x1, !UP1 ;  /* 0x000000010a00788c */ /* 0x000fe4000cf24070 */
[----:B------:R-:W-:Y:S02]  /*281a0*/  ULOP3.LUT UR5, UR5, 0x1, URZ, 0xc0, !UPT ;  /* 0x0000000105057892 */ /* 0x000fe4000f8ec03f */
[----:B------:R-:W-:-:S04]  /*281b0*/  USEL UR6, URZ, 0x1, !UP1 ;  /* 0x000000013f067887 */ /* 0x000fc8000c800000 */
[----:B------:R-:W-:Y:S01]  /*281c0*/  ULOP3.LUT UR4, UR6, UR4, UR7, 0x96, !UPT ;  /* 0x0000000406047292 */ /* 0x000fe2000f8e9607 */
[----:B---3--:R-:W-:Y:S11]  /*281d0*/  @P0 BRA `(.L_x_549) ;  /* 0xfffffd8c00840947 */ /* 0x008ff6000383ffff */
[----:B------:R-:W-:Y:S05]  /*281e0*/  EXIT ;  /* 0x000000000000794d */ /* 0x000fea0003800000 */
.L_x_3:
[----:B------:R-:W2:Y:S01]  /*281f0*/  LDL R18, [R1+0x454] ;  /* 0x0004540001127983 */ /* 0x000ea20000100800 */
[----:B------:R-:W-:-:S03]  /*28200*/  ULDC.64 UR4, c[0x0][0x650] ;  /* 0x0001940000047ab9 */ /* 0x000fc60000000a00 */
[----:B------:R-:W3:Y:S01]  /*28210*/  LDL R19, [R1+0x450] ;  /* 0x0004500001137983 */ /* 0x000ee20000100800 */
[----:B------:R-:W-:Y:S01]  /*28220*/  PRMT R0, RZ, 0x7610, R0 ;  /* 0x00007610ff007816 */ /* 0x000fe20000000000 */
[----:B------:R-:W-:Y:S02]  /*28230*/  IMAD.MOV.U32 R5, RZ, RZ, -0x1 ;  /* 0xffffffffff057424 */ /* 0x000fe400078e00ff */
[----:B------:R-:W-:Y:S02]  /*28240*/  IMAD.MOV.U32 R4, RZ, RZ, -0x1 ;  /* 0xffffffffff047424 */ /* 0x000fe400078e00ff */
[----:B------:R-:W-:Y:S01]  /*28250*/  IMAD.MOV.U32 R10, RZ, RZ, -0x1 ;  /* 0xffffffffff0a7424 */ /* 0x000fe200078e00ff */
[----:B--2---:R-:W-:-:S04]  /*28260*/  ISETP.GE.U32.AND P0, PT, R18, UR4, PT ;  /* 0x0000000412007c0c */ /* 0x004fc8000bf06070 */
[----:B---3--:R-:W-:-:S13]  /*28270*/  ISETP.GE.U32.AND.EX P0, PT, R19, UR5, PT, P0 ;  /* 0x0000000513007c0c */ /* 0x008fda000bf06100 */
[----:B------:R-:W-:Y:S05]  /*28280*/  @P0 BRA `(.L_x_550) ;  /* 0x0000000400600947 */ /* 0x000fea0003800000 */
[----:B------:R-:W0:Y:S01]  /*28290*/  LDC.64 R12, c[0x0][0x628] ;  /* 0x00018a00ff0c7b82 */ /* 0x000e220000000a00 */
[----:B------:R-:W-:Y:S02]  /*282a0*/  IMAD.MOV.U32 R8, RZ, RZ, R18 ;  /* 0x000000ffff087224 */ /* 0x000fe400078e0012 */
[----:B------:R-:W-:-:S05]  /*282b0*/  IMAD.MOV.U32 R9, RZ, RZ, R19 ;  /* 0x000000ffff097224 */ /* 0x000fca00078e0013 */
[----:B------:R-:W1:Y:S08]  /*282c0*/  LDC R14, c[0x0][0x630] ;  /* 0x00018c00ff0e7b82 */ /* 0x000e700000000800 */
[----:B------:R-:W2:Y:S01]  /*282d0*/  LDC.64 R16, c[0x0][0x620] ;  /* 0x00018800ff107b82 */ /* 0x000ea20000000a00 */
[----:B0-----:R-:W-:-:S04]  /*282e0*/  ISETP.NE.U32.AND P0, PT, R12, RZ, PT ;  /* 0x000000ff0c00720c */ /* 0x001fc80003f05070 */
[----:B------:R-:W-:-:S13]  /*282f0*/  ISETP.NE.AND.EX P0, PT, R13, RZ, PT, P0 ;  /* 0x000000ff0d00720c */ /* 0x000fda0003f05300 */
[----:B-12---:R-:W-:Y:S05]  /*28300*/  @!P0 BRA `(.L_x_551) ;  /* 0x0000000000288947 */ /* 0x006fea0003800000 */
[----:B------:R-:W0:Y:S02]  /*28310*/  LDC R0, c[0x0][0x634] ;  /* 0x00018d00ff007b82 */ /* 0x000e240000000800 */
[----:B0-----:R-:W-:-:S05]  /*28320*/  IADD3 R9, P0, R18, R0, RZ ;  /* 0x0000000012097210 */ /* 0x001fca0007f1e0ff */
        /* <DEDUP_REMOVED lines=8> */
.L_x_551:
[-CC-:B------:R-:W-:Y:S01]  /*283b0*/  SHF.R.U64 R10, R8, R14.reuse, R9.reuse ;  /* 0x0000000e080a7219 */ /* 0x180fe20000001209 */
[----:B------:R-:W0:Y:S01]  /*283c0*/  LDC R6, c[0x0][0x618] ;  /* 0x00018600ff067b82 */ /* 0x000e220000000800 */
[----:B------:R-:W-:Y:S01]  /*283d0*/  SHF.R.U32.HI R0, RZ, R14, R9 ;  /* 0x0000000eff007219 */ /* 0x000fe20000011609 */
[----:B------:R-:W-:Y:S01]  /*283e0*/  ULDC UR4, c[0x0][0x150] ;  /* 0x0000540000047ab9 */ /* 0x000fe20000000800 */
[----:B------:R-:W-:Y:S01]  /*283f0*/  IADD3 R3, P0, RZ, -R10, RZ ;  /* 0x8000000aff037210 */ /* 0x000fe20007f1e0ff */
[----:B------:R-:W-:Y:S01]  /*28400*/  IMAD.MOV.U32 R4, RZ, RZ, R18 ;  /* 0x000000ffff047224 */ /* 0x000fe200078e0012 */
[----:B------:R-:W-:Y:S01]  /*28410*/  I2FP.F32.U32 R8, R2 ;  /* 0x0000000200087245 */ /* 0x000fe20000201000 */
[----:B------:R-:W-:Y:S02]  /*28420*/  IMAD.MOV.U32 R5, RZ, RZ, R19 ;  /* 0x000000ffff057224 */ /* 0x000fe400078e0013 */
[----:B------:R-:W1:Y:S01]  /*28430*/  LDC.64 R20, c[0x0][0x640] ;  /* 0x00019000ff147b82 */ /* 0x000e620000000a00 */
[----:B------:R-:W-:-:S02]  /*28440*/  IMAD.X R7, RZ, RZ, ~R0, P0 ;  /* 0x000000ffff077224 */ /* 0x000fc400000e0e00 */
[----:B------:R-:W-:Y:S01]  /*28450*/  FMUL R9, R8, UR4 ;  /* 0x0000000408097c20 */ /* 0x000fe20008400000 */
[----:B------:R-:W-:Y:S01]  /*28460*/  IMAD.WIDE.U32 R4, R3, R16, R4 ;  /* 0x0000001003047225 */ /* 0x000fe200078e0004 */
[----:B------:R-:W-:-:S03]  /*28470*/  ULDC UR4, c[0x0][0x154] ;  /* 0x0000550000047ab9 */ /* 0x000fc60000000800 */
[----:B------:R-:W-:Y:S01]  /*28480*/  IMAD R0, R7, R16, RZ ;  /* 0x0000001007007224 */ /* 0x000fe200078e02ff */
[----:B------:R-:W2:Y:S01]  /*28490*/  LDC R13, c[0x0][0x144] ;  /* 0x00005100ff0d7b82 */ /* 0x000ea20000000800 */
[----:B------:R-:W3:Y:S02]  /*284a0*/  F2I.U32.TRUNC.NTZ R9, R9 ;  /* 0x0000000900097305 */ /* 0x000ee4000020f000 */
[----:B------:R-:W-:-:S04]  /*284b0*/  IMAD R3, R3, R17, R0 ;  /* 0x0000001103037224 */ /* 0x000fc800078e0200 */
[----:B------:R-:W-:Y:S01]  /*284c0*/  IMAD.IADD R3, R5, 0x1, R3 ;  /* 0x0000000105037824 */ /* 0x000fe200078e0203 */
[----:B------:R-:W4:Y:S04]  /*284d0*/  LDC R12, c[0x0][0x608] ;  /* 0x00018200ff0c7b82 */ /* 0x000f280000000800 */
[-C--:B0-----:R-:W-:Y:S02]  /*284e0*/  SHF.R.U64 R8, R4, R6.reuse, R3 ;  /* 0x0000000604087219 */ /* 0x081fe40000001203 */
[----:B------:R-:W-:Y:S02]  /*284f0*/  I2FP.F32.U32 R4, R11 ;  /* 0x0000000b00047245 */ /* 0x000fe40000201000 */
[----:B------:R-:W0:Y:S01]  /*28500*/  LDC R7, c[0x0][0x658] ;  /* 0x00019600ff077b82 */ /* 0x000e220000000800 */
[----:B-1----:R-:W-:Y:S01]  /*28510*/  ISETP.NE.U32.AND P0, PT, R20, RZ, PT ;  /* 0x000000ff1400720c */ /* 0x002fe20003f05070 */
[----:B---3--:R-:W-:Y:S01]  /*28520*/  IMAD.MOV R0, RZ, RZ, -R9 ;  /* 0x000000ffff007224 */ /* 0x008fe200078e0a09 */
[----:B------:R-:W-:Y:S01]  /*28530*/  SHF.R.U32.HI R3, RZ, R6, R3 ;  /* 0x00000006ff037219 */ /* 0x000fe20000011603 */
[----:B------:R-:W-:Y:S01]  /*28540*/  FMUL R4, R4, UR4 ;  /* 0x0000000404047c20 */ /* 0x000fe20008400000 */
[----:B------:R-:W-:Y:S01]  /*28550*/  ISETP.NE.AND.EX P0, PT, R21, RZ, PT, P0 ;  /* 0x000000ff1500720c */ /* 0x000fe20003f05300 */
[----:B------:R-:W-:-:S02]  /*28560*/  IMAD.MOV.U32 R6, RZ, RZ, -0x1 ;  /* 0xffffffffff067424 */ /* 0x000fc400078e00ff */
[----:B------:R-:W1:Y:S01]  /*28570*/  LDC R14, c[0x0][0x148] ;  /* 0x00005200ff0e7b82 */ /* 0x000e620000000800 */
[----:B--2---:R-:W-:Y:S02]  /*28580*/  IMAD R18, R13, R0, R2 ;  /* 0x000000000d127224 */ /* 0x004fe400078e0202 */
[----:B------:R-:W-:-:S05]  /*28590*/  IMAD.MOV.U32 R2, RZ, RZ, 0x1 ;  /* 0x00000001ff027424 */ /* 0x000fca00078e00ff */
[----:B------:R-:W2:Y:S01]  /*285a0*/  LDC R16, c[0x0][0x600] ;  /* 0x00018000ff107b82 */ /* 0x000ea20000000800 */
[-CC-:B----4-:R-:W-:Y:S02]  /*285b0*/  SHF.R.U64 R13, R8, R12.reuse, R3.reuse ;  /* 0x0000000c080d7219 */ /* 0x190fe40000001203 */
[----:B------:R-:W-:Y:S02]  /*285c0*/  SHF.R.U32.HI R0, RZ, R12, R3 ;  /* 0x0000000cff007219 */ /* 0x000fe40000011603 */
[----:B------:R3:W4:Y:S03]  /*285d0*/  F2I.U32.TRUNC.NTZ R12, R4 ;  /* 0x00000004000c7305 */ /* 0x000726000020f000 */
[----:B------:R-:W1:Y:S01]  /*285e0*/  LDC R17, c[0x0][0x648] ;  /* 0x00019200ff117b82 */ /* 0x000e620000000800 */
[-C--:B0-----:R-:W-:Y:S02]  /*285f0*/  SHF.R.U64 R15, R13, R7.reuse, R0 ;  /* 0x000000070d0f7219 */ /* 0x081fe40000001200 */
[----:B------:R-:W-:-:S02]  /*28600*/  SHF.L.U32 R6, R6, R7, RZ ;  /* 0x0000000706067219 */ /* 0x000fc400000006ff */
[-C--:B------:R-:W-:Y:S01]  /*28610*/  SHF.L.U32 R22, R2, R7.reuse, RZ ;  /* 0x0000000702167219 */ /* 0x080fe200000006ff */
[----:B------:R-:W-:Y:S01]  /*28620*/  IMAD.MOV.U32 R2, RZ, RZ, R15 ;  /* 0x000000ffff027224 */ /* 0x000fe200078e000f */
[----:B------:R-:W-:Y:S01]  /*28630*/  SHF.R.U32.HI R3, RZ, R7, R0 ;  /* 0x00000007ff037219 */ /* 0x000fe20000011600 */
[----:B------:R-:W0:Y:S01]  /*28640*/  LDC R19, c[0x0][0x638] ;  /* 0x00018e00ff137b82 */ /* 0x000e220000000800 */
[----:B------:R-:W-:-:S07]  /*28650*/  LOP3.LUT R24, RZ, R6, RZ, 0x33, !PT ;  /* 0x00000006ff187212 */ /* 0x000fce00078e33ff */
        /* <DEDUP_REMOVED lines=12> */
.L_x_552:
[----:B-1----:R-:W-:Y:S01]  /*28720*/  SHF.R.U64 R3, R2, R17, R3 ;  /* 0x0000001102037219 */ /* 0x002fe20000001203 */
[----:B--2---:R-:W-:Y:S01]  /*28730*/  VIADD R7, R16, 0xffffffff ;  /* 0xffffffff10077836 */ /* 0x004fe20000000000 */
[----:B------:R-:W-:Y:S01]  /*28740*/  LOP3.LUT R0, R13, R24, RZ, 0xc0, !PT ;  /* 0x000000180d007212 */ /* 0x000fe200078ec0ff */
[----:B------:R-:W-:Y:S02]  /*28750*/  IMAD.MOV R12, RZ, RZ, -R12 ;  /* 0x000000ffff0c7224 */ /* 0x000fe400078e0a0c */
[----:B------:R-:W-:Y:S02]  /*28760*/  IMAD.MOV R2, RZ, RZ, -R3 ;  /* 0x000000ffff027224 */ /* 0x000fe400078e0a03 */
[----:B------:R-:W-:Y:S01]  /*28770*/  IMAD R5, R22, R3, R0 ;  /* 0x0000000316057224 */ /* 0x000fe200078e0200 */
[----:B------:R-:W-:Y:S01]  /*28780*/  LOP3.LUT R3, R8, R7, RZ, 0xc0, !PT ;  /* 0x0000000708037212 */ /* 0x000fe200078ec0ff */
[----:B------:R-:W-:Y:S02]  /*28790*/  @P4 IMAD R18, R14, R12, R11 ;  /* 0x0000000c0e124224 */ /* 0x000fe400078e020b */
[----:B0-----:R-:W-:-:S02]  /*287a0*/  IMAD R0, R2, R19, R15 ;  /* 0x0000001302007224 */ /* 0x001fc400078e020f */
[----:B------:R-:W-:Y:S02]  /*287b0*/  IMAD.MOV.U32 R4, RZ, RZ, 0x1 ;  /* 0x00000001ff047424 */ /* 0x000fe400078e00ff */
[----:B------:R-:W-:Y:S02]  /*287c0*/  IMAD R5, R5, R23, R18 ;  /* 0x0000001705057224 */ /* 0x000fe400078e0212 */
[----:B------:R-:W-:Y:S01]  /*287d0*/  IMAD R2, R0, R16, R3 ;  /* 0x0000001000027224 */ /* 0x000fe200078e0203 */
[----:B------:R-:W-:-:S04]  /*287e0*/  PRMT R0, R4, 0x7610, R0 ;  /* 0x0000761004007816 */ /* 0x000fc80000000000 */
[----:B------:R-:W-:Y:S02]  /*287f0*/  SEL R4, R2, R5, !P4 ;  /* 0x0000000502047207 */ /* 0x000fe40006000000 */
[----:B------:R-:W-:-:S07]  /*28800*/  SEL R5, R5, R2, !P4 ;  /* 0x0000000205057207 */ /* 0x000fce0006000000 */
.L_x_550:
[----:B------:R-:W-:-:S08]  /*28810*/  NOP ;  /* 0x0000000000007918 */ /* 0x000fd00000000000 */
[----:B------:R-:W0:-:S00]  /*28820*/  USETMAXREG.DEALLOC.CTAPOOL 0x18 ;  /* 0x00000018000079c8 */ /* 0x000e0000080e0500 */
[----:B------:R-:W-:-:S13]  /*28830*/  ISETP.NE.AND P0, PT, RZ, UR8, PT ;  /* 0x00000008ff007c0c */ /* 0x000fda000bf05270 */
[----:B------:R-:W-:Y:S05]  /*28840*/  @P0 EXIT ;  /* 0x000000000000094d */ /* 0x000fea0003800000 */
[----:B0-----:R-:W-:Y:S01]  /*28850*/  LOP3.LUT P0, RZ, R0, 0xff, RZ, 0xc0, !PT ;  /* 0x000000ff00ff7812 */ /* 0x001fe2000780c0ff */
[----:B------:R-:W-:Y:S02]  /*28860*/  IMAD.MOV.U32 R0, RZ, RZ, 0x1 ;  /* 0x00000001ff007424 */ /* 0x000fe400078e00ff */
[----:B------:R-:W-:-:S10]  /*28870*/  IMAD.MOV.U32 R6, RZ, RZ, RZ ;  /* 0x000000ffff067224 */ /* 0x000fd400078e00ff */
[----:B------:R-:W-:Y:S05]  /*28880*/  @!P0 BRA `(.L_x_553) ;  /* 0x0000000c00448947 */ /* 0x000fea0003800000 */
[----:B------:R-:W0:Y:S01]  /*28890*/  LDC R0, c[0x0][0x28c] ;  /* 0x0000a300ff007b82 */ /* 0x000e220000000800 */
[----:B------:R-:W1:Y:S01]  /*288a0*/  S2R R2, SR_TID.X ;  /* 0x0000000000027919 */ /* 0x000e620000002100 */
[----:B------:R-:W-:Y:S01]  /*288b0*/  ULDC UR5, c[0x0][0x658] ;  /* 0x0001960000057ab9 */ /* 0x000fe20000000800 */
[----:B------:R-:W-:Y:S01]  /*288c0*/  UMOV UR7, 0xffffffff ;  /* 0xffffffff00077882 */ /* 0x000fe20000000000 */
[----:B------:R-:W-:Y:S01]  /*288d0*/  ULDC UR6, c[0x0][0xc] ;  /* 0x0000030000067ab9 */ /* 0x000fe20000000800 */
[----:B------:R-:W-:Y:S01]  /*288e0*/  USHF.L.U32 UR8, UR7, UR5, URZ ;  /* 0x0000000507087299 */ /* 0x000fe2000800063f */
[----:B------:R-:W-:Y:S01]  /*288f0*/  BSSY B0, `(.L_x_553) ;  /* 0x00000ca000007945 */ /* 0x000fe20003800000 */
[----:B------:R-:W-:Y:S01]  /*28900*/  UMOV UR9, 0x1 ;  /* 0x0000000100097882 */ /* 0x000fe20000000000 */
[----:B------:R-:W-:Y:S01]  /*28910*/  ULDC UR7, c[0x0][0x10] ;  /* 0x0000040000077ab9 */ /* 0x000fe20000000800 */
[----:B------:R-:W-:Y:S01]  /*28920*/  USHF.L.U32 UR18, UR9, UR5, URZ ;  /* 0x0000000509127299 */ /* 0x000fe2000800063f */
[----:B------:R-:W-:Y:S01]  /*28930*/  IMAD.MOV.U32 R9, RZ, RZ, 0x1 ;  /* 0x00000001ff097424 */ /* 0x000fe200078e00ff */
[----:B------:R-:W-:Y:S01]  /*28940*/  UIMAD.WIDE.U32 UR6, UR6, UR7, URZ ;  /* 0x00000007060672a5 */ /* 0x000fe2000f8e003f */
[----:B------:R-:W-:Y:S01]  /*28950*/  IMAD.MOV.U32 R6, RZ, RZ, RZ ;  /* 0x000000ffff067224 */ /* 0x000fe200078e00ff */
[----:B------:R-:W-:Y:S01]  /*28960*/  ULDC UR5, c[0x0][0x14] ;  /* 0x0000050000057ab9 */ /* 0x000fe20000000800 */
[----:B------:R-:W-:Y:S01]  /*28970*/  ULDC UR4, c[0x0][0x600] ;  /* 0x0001800000047ab9 */ /* 0x000fe20000000800 */
[----:B------:R-:W-:-:S02]  /*28980*/  UIMAD.WIDE.U32 UR20, UR6, UR5, URZ ;  /* 0x00000005061472a5 */ /* 0x000fc4000f8e003f */
[----:B------:R-:W-:Y:S02]  /*28990*/  UIMAD UR16, UR7, UR5, URZ ;  /* 0x00000005071072a4 */ /* 0x000fe4000f8e023f */
[----:B------:R-:W-:Y:S02]  /*289a0*/  ULOP3.LUT UR24, UR13, 0x2, URZ, 0xfc, !UPT ;  /* 0x000000020d187892 */ /* 0x000fe4000f8efc3f */
[----:B------:R-:W-:Y:S02]  /*289b0*/  UIADD3 UR4, UR4, -0x1, URZ ;  /* 0xffffffff04047890 */ /* 0x000fe4000fffe03f */
[----:B------:R-:W-:Y:S01]  /*289c0*/  ULOP3.LUT UR17, URZ, UR8, URZ, 0x33, !UPT ;  /* 0x000000083f117292 */ /* 0x000fe2000f8e333f */
[----:B0-----:R-:W-:Y:S01]  /*289d0*/  VIADD R0, R0, 0x7f ;  /* 0x0000007f00007836 */ /* 0x001fe20000000000 */
[----:B------:R-:W-:Y:S01]  /*289e0*/  UIADD3 UR16, UR21, UR16, URZ ;  /* 0x0000001015107290 */ /* 0x000fe2000fffe03f */
[----:B------:R-:W-:-:S03]  /*289f0*/  ULDC.64 UR22, c[0x0][0x198] ;  /* 0x0000660000167ab9 */ /* 0x000fc60000000a00 */
[----:B------:R-:W-:-:S04]  /*28a00*/  SHF.R.S32.HI R3, RZ, 0x1f, R0 ;  /* 0x0000001fff037819 */ /* 0x000fc80000011400 */
[----:B------:R-:W-:Y:S01]  /*28a10*/  LEA.HI R3, R3, R0, RZ, 0x7 ;  /* 0x0000000003037211 */ /* 0x000fe200078f38ff */
[----:B------:R-:W-:Y:S01]  /*28a20*/  IMAD.MOV.U32 R0, RZ, RZ, 0x1 ;  /* 0x00000001ff007424 */ /* 0x000fe200078e00ff */
[C---:B-1----:R-:W-:Y:S02]  /*28a30*/  LOP3.LUT P3, RZ, R2.reuse, 0x7f, RZ, 0xc0, !PT ;  /* 0x0000007f02ff7812 */ /* 0x042fe4000786c0ff */
[----:B------:R-:W-:Y:S02]  /*28a40*/  SHF.R.S32.HI R7, RZ, 0x7, R3 ;  /* 0x00000007ff077819 */ /* 0x000fe40000011403 */
[----:B------:R-:W-:-:S03]  /*28a50*/  LOP3.LUT P0, RZ, R2, 0x1f, RZ, 0xc0, !PT ;  /* 0x0000001f02ff7812 */ /* 0x000fc6000780c0ff */
[----:B------:R-:W-:Y:S01]  /*28a60*/  VIADD R14, R7, 0x1 ;  /* 0x00000001070e7836 */ /* 0x000fe20000000000 */
[----:B------:R-:W-:-:S13]  /*28a70*/  PLOP3.LUT P0, PT, P0, P3, PT, 0x8a, 0x0 ;  /* 0x000000000000781c */ /* 0x000fda0000707172 */
.L_x_565:
[----:B------:R-:W-:-:S03]  /*28a80*/  UMOV UR5, 0xffffffff ;  /* 0xffffffff00057882 */ /* 0x000fc60000000000 */
[----:B------:R-:W-:Y:S05]  /*28a90*/  BRA.DIV UR5, `(.L_x_554) ;  /* 0x0000000e05747947 */ /* 0x000fea000b800000 */
[----:B------:R-:W-:-:S13]  /*28aa0*/  ELECT P1, URZ, PT ;  /* 0x00000000003f782f */ /* 0x000fda0003820000 */
.L_x_574:
[----:B------:R-:W0:Y:S01]  /*28ab0*/  LDC R2, c[0x0][0x28c] ;  /* 0x0000a300ff027b82 */ /* 0x000e220000000800 */
[----:B------:R-:W-:Y:S01]  /*28ac0*/  BSSY B1, `(.L_x_555) ;  /* 0x0000035000017945 */ /* 0x000fe20003800000 */
[----:B0-----:R-:W-:-:S13]  /*28ad0*/  ISETP.LT.OR P1, PT, R2, 0x1, !P1 ;  /* 0x000000010200780c */ /* 0x001fda0004f21670 */
[----:B------:R-:W-:Y:S05]  /*28ae0*/  @P1 BRA `(.L_x_556) ;  /* 0x0000000000c81947 */ /* 0x000fea0003800000 */
[----:B------:R-:W-:Y:S02]  /*28af0*/  IMAD.SHL.U32 R4, R4, 0x100, RZ ;  /* 0x0000010004047824 */ /* 0x000fe400078e00ff */
[----:B------:R-:W-:Y:S02]  /*28b00*/  IMAD.SHL.U32 R5, R5, 0x100, RZ ;  /* 0x0000010005057824 */ /* 0x000fe400078e00ff */
[----:B------:R-:W-:Y:S02]  /*28b10*/  IMAD.MOV.U32 R13, RZ, RZ, RZ ;  /* 0x000000ffff0d7224 */ /* 0x000fe400078e00ff */
[----:B------:R-:W-:Y:S02]  /*28b20*/  IMAD.MOV.U32 R3, RZ, RZ, R14 ;  /* 0x000000ffff037224 */ /* 0x000fe400078e000e */
[----:B------:R-:W-:Y:S02]  /*28b30*/  IMAD.MOV.U32 R2, RZ, RZ, R0 ;  /* 0x000000ffff027224 */ /* 0x000fe400078e0000 */
[----:B------:R-:W-:-:S07]  /*28b40*/  IMAD.MOV.U32 R8, RZ, RZ, R6 ;  /* 0x000000ffff087224 */ /* 0x000fce00078e0006 */
.L_x_560:
[----:B------:R-:W0:Y:S01]  /*28b50*/  S2R R12, SR_CgaCtaId ;  /* 0x00000000000c7919 */ /* 0x000e220000008800 */
[----:B------:R-:W-:-:S04]  /*28b60*/  MOV R11, 0x400 ;  /* 0x00000400000b7802 */ /* 0x000fc80000000f00 */
[----:B0-----:R-:W-:Y:S02]  /*28b70*/  LEA R15, R12, R11, 0x18 ;  /* 0x0000000b0c0f7211 */ /* 0x001fe400078ec0ff */
[----:B------:R-:W-:Y:S01]  /*28b80*/  SHF.L.U32 R11, R2, 0x1f, RZ ;  /* 0x0000001f020b7819 */ /* 0x000fe200000006ff */
[----:B------:R-:W0:Y:S02]  /*28b90*/  @!P3 LDC R12, c[0x0][0x500] ;  /* 0x00014000ff0cbb82 */ /* 0x000e240000000800 */
[----:B------:R-:W-:-:S04]  /*28ba0*/  IMAD R16, R8, 0x8, R15 ;  /* 0x0000000808107824 */ /* 0x000fc800078e020f */
[----:B------:R-:W1:Y:S02]  /*28bb0*/  SYNCS.PHASECHK.TRANS64.TRYWAIT P1, [R16+URZ+0x10], R11 ;  /* 0x0000100b100075a7 */ /* 0x000e64000802017f */
[----:B-1----:R-:W-:Y:S05]  /*28bc0*/  @!P1 BRA `(.L_x_557) ;  /* 0x0000000c00489947 */ /* 0x002fea0003800000 */
.L_x_575:
[----:B------:R-:W-:Y:S01]  /*28bd0*/  UPRMT UR5, UR24, 0x9910, URZ ;  /* 0x0000991018057896 */ /* 0x000fe2000800003f */
[----:B0-----:R0:W-:Y:S03]  /*28be0*/  @!P3 SYNCS.ARRIVE.TRANS64 RZ, [R16+URZ], R12 ;  /* 0x0000000c10ffb9a7 */ /* 0x0011e6000800003f */
[----:B------:R-:W-:-:S06]  /*28bf0*/  UISETP.NE.AND UP0, UPT, UR5, 0x2, UPT ;  /* 0x000000020500788c */ /* 0x000fcc000bf05270 */
[----:B------:R-:W-:-:S13]  /*28c00*/  PLOP3.LUT P1, PT, PT, PT, UP0, 0x80, 0x0 ;  /* 0x000000000000781c */ /* 0x000fda0003f2f008 */
[----:B0-----:R-:W-:Y:S05]  /*28c10*/  @P1 BRA `(.L_x_558) ;  /* 0x0000000000041947 */ /* 0x001fea0003800000 */
[----:B------:R-:W-:Y:S01]  /*28c20*/  BPT.TRAP 0x1 ;  /* 0x000000040000795c */ /* 0x000fe20000300000 */
.L_x_558:
[----:B------:R-:W-:Y:S05]  /*28c30*/  @P0 BRA `(.L_x_559) ;  /* 0x0000000000040947 */ /* 0x000fea0003800000 */
[----:B------:R-:W-:Y:S01]  /*28c40*/  BPT.TRAP 0x1 ;  /* 0x000000040000795c */ /* 0x000fe20000300000 */
.L_x_559:
[----:B------:R-:W-:Y:S01]  /*28c50*/  IMAD R15, R8, 0x8000, R15 ;  /* 0x00008000080f7824 */ /* 0x000fe200078e020f */
[----:B------:R-:W-:Y:S01]  /*28c60*/  R2UR UR9, R16 ;  /* 0x00000000100972ca */ /* 0x000fe200000e0000 */
[----:B------:R-:W-:Y:S01]  /*28c70*/  VIADD R3, R3, 0xffffffff ;  /* 0xffffffff03037836 */ /* 0x000fe20000000000 */
[----:B------:R-:W-:Y:S01]  /*28c80*/  UIADD3 UR6, UP0, UR22, 0xf0, URZ ;  /* 0x000000f016067890 */ /* 0x000fe2000ff1e03f */
[----:B------:R-:W-:Y:S01]  /*28c90*/  R2UR UR11, R5 ;  /* 0x00000000050b72ca */ /* 0x000fe200000e0000 */
[----:B------:R-:W-:Y:S01]  /*28ca0*/  UIADD3 UR26, UP1, UR22, 0x1f0, URZ ;  /* 0x000001f0161a7890 */ /* 0x000fe2000ff3e03f */
[----:B------:R-:W-:Y:S01]  /*28cb0*/  R2UR UR5, R15 ;  /* 0x000000000f0572ca */ /* 0x000fe200000e0000 */
[----:B------:R-:W-:Y:S01]  /*28cc0*/  UIADD3.X UR7, URZ, UR23, URZ, UP0, !UPT ;  /* 0x000000173f077290 */ /* 0x000fe200087fe43f */
[----:B------:R-:W-:Y:S01]  /*28cd0*/  R2UR UR10, R13 ;  /* 0x000000000d0a72ca */ /* 0x000fe200000e0000 */
[----:B------:R-:W-:Y:S01]  /*28ce0*/  VIADD R8, R8, 0x1 ;  /* 0x0000000108087836 */ /* 0x000fe20000000000 */
[----:B------:R-:W-:Y:S01]  /*28cf0*/  R2UR UR12, R10 ;  /* 0x000000000a0c72ca */ /* 0x000fe200000e0000 */
[----:B------:R-:W-:Y:S01]  /*28d00*/  UIADD3.X UR27, URZ, UR23, URZ, UP1, !UPT ;  /* 0x000000173f1b7290 */ /* 0x000fe20008ffe43f */
[----:B------:R-:W-:Y:S01]  /*28d10*/  R2UR UR19, R4 ;  /* 0x00000000041372ca */ /* 0x000fe200000e0000 */
[----:B------:R-:W-:Y:S01]  /*28d20*/  UMOV UR14, 0x0 ;  /* 0x00000000000e7882 */ /* 0x000fe20000000000 */
[----:B------:R-:W-:Y:S01]  /*28d30*/  ISETP.GT.AND P2, PT, R3, 0x1, PT ;  /* 0x000000010300780c */ /* 0x000fe20003f44270 */
[----:B------:R-:W-:Y:S01]  /*28d40*/  UMOV UR15, 0x10000000 ;  /* 0x10000000000f7882 */ /* 0x000fe20000000000 */
[----:B------:R-:W-:Y:S01]  /*28d50*/  ISETP.NE.AND P1, PT, R8, 0x2, PT ;  /* 0x000000020800780c */ /* 0x000fe20003f25270 */
[----:B------:R-:W-:-:S02]  /*28d60*/  VIADD R13, R13, 0x80 ;  /* 0x000000800d0d7836 */ /* 0x000fc40000000000 */
[----:B------:R-:W-:Y:S01]  /*28d70*/  UIADD3 UR8, UR5, 0x100, URZ ;  /* 0x0000010005087890 */ /* 0x000fe2000fffe03f */
[----:B-1----:R-:W-:Y:S01]  /*28d80*/  SEL R11, RZ, 0x1, P1 ;  /* 0x00000001ff0b7807 */ /* 0x002fe20000800000 */
[----:B------:R-:W-:Y:S01]  /*28d90*/  UIADD3 UR5, UR5, 0x10100, URZ ;  /* 0x0001010005057890 */ /* 0x000fe2000fffe03f */
[----:B------:R-:W-:Y:S02]  /*28da0*/  SEL R8, R8, RZ, P1 ;  /* 0x000000ff08087207 */ /* 0x000fe40000800000 */
[----:B------:R-:W-:-:S04]  /*28db0*/  LOP3.LUT R2, R2, R11, RZ, 0x3c, !PT ;  /* 0x0000000b02027212 */ /* 0x000fc800078e3cff */
[----:B------:R0:W-:Y:S02]  /*28dc0*/  UTMALDG.3D [UR8], [UR6], desc[UR14] ;  /* 0x00000e08060075b4 */ /* 0x0001e40008011000 */
[----:B0-----:R-:W-:Y:S01]  /*28dd0*/  UMOV UR8, UR5 ;  /* 0x0000000500087c82 */ /* 0x001fe20008000000 */
[----:B------:R-:W-:Y:S02]  /*28de0*/  UMOV UR11, UR19 ;  /* 0x00000013000b7c82 */ /* 0x000fe40008000000 */
[----:B------:R0:W-:Y:S02]  /*28df0*/  UTMALDG.3D [UR8], [UR26], desc[UR14] ;  /* 0x00000e081a0075b4 */ /* 0x0001e40008011000 */
[----:B0-----:R-:W-:Y:S05]  /*28e00*/  @P2 BRA `(.L_x_560) ;  /* 0xfffffffc00502947 */ /* 0x001fea000383ffff */
.L_x_556:
[----:B------:R-:W-:Y:S05]  /*28e10*/  BSYNC B1 ;  /* 0x0000000000017941 */ /* 0x000fea0003800000 */
.L_x_555:
[----:B------:R-:W2:Y:S01]  /*28e20*/  LDL.LU R16, [R1+0x450] ;  /* 0x0004500001107983 */ /* 0x000ea20000300800 */
[----:B------:R-:W-:Y:S01]  /*28e30*/  LOP3.LUT P5, RZ, R9, 0xff, RZ, 0xc0, !PT ;  /* 0x000000ff09ff7812 */ /* 0x000fe200078ac0ff */
[----:B------:R-:W-:Y:S01]  /*28e40*/  IMAD.IADD R6, R7, 0x1, R6 ;  /* 0x0000000107067824 */ /* 0x000fe200078e0206 */
[----:B------:R-:W-:Y:S01]  /*28e50*/  ULDC.64 UR6, c[0x0][0x650] ;  /* 0x0001940000067ab9 */ /* 0x000fe20000000a00 */
[----:B------:R-:W3:Y:S01]  /*28e60*/  LDL.LU R15, [R1+0x454] ;  /* 0x00045400010f7983 */ /* 0x000ee20000300800 */
[----:B------:R-:W-:Y:S01]  /*28e70*/  BSSY B1, `(.L_x_561) ;  /* 0x000006f000017945 */ /* 0x000fe20003800000 */
[----:B------:R-:W-:Y:S01]  /*28e80*/  IMAD.MOV.U32 R5, RZ, RZ, -0x1 ;  /* 0xffffffffff057424 */ /* 0x000fe200078e00ff */
[----:B------:R-:W-:Y:S01]  /*28e90*/  SHF.R.U32.HI R2, RZ, 0x1, R6 ;  /* 0x00000001ff027819 */ /* 0x000fe20000011606 */
[----:B------:R-:W-:Y:S01]  /*28ea0*/  IMAD.MOV.U32 R4, RZ, RZ, -0x1 ;  /* 0xffffffffff047424 */ /* 0x000fe200078e00ff */
[----:B------:R-:W-:Y:S01]  /*28eb0*/  ISETP.GT.U32.AND P1, PT, R6, 0x1, PT ;  /* 0x000000010600780c */ /* 0x000fe20003f24070 */
[----:B------:R-:W-:Y:S01]  /*28ec0*/  IMAD.MOV.U32 R10, RZ, RZ, -0x1 ;  /* 0xffffffffff0a7424 */ /* 0x000fe200078e00ff */
[----:B------:R-:W-:-:S02]  /*28ed0*/  LOP3.LUT R2, R2, 0x1, RZ, 0xc0, !PT ;  /* 0x0000000102027812 */ /* 0x000fc400078ec0ff */
[C---:B------:R-:W-:Y:S01]  /*28ee0*/  ISETP.LT.U32.AND P1, PT, R7.reuse, 0x2, P1 ;  /* 0x000000020700780c */ /* 0x040fe20000f21070 */
[----:B------:R-:W0:Y:S01]  /*28ef0*/  @P5 S2R R3, SR_CgaCtaId ;  /* 0x0000000000035919 */ /* 0x000e220000008800 */
[----:B------:R-:W-:Y:S02]  /*28f00*/  ISETP.NE.U32.AND P2, PT, R2, 0x1, PT ;  /* 0x000000010200780c */ /* 0x000fe40003f45070 */
[----:B------:R-:W-:Y:S02]  /*28f10*/  @P5 MOV R2, 0x400 ;  /* 0x0000040000025802 */ /* 0x000fe40000000f00 */
[----:B------:R-:W-:Y:S02]  /*28f20*/  ISETP.GT.U32.AND P2, PT, R7, 0x1, !P2 ;  /* 0x000000010700780c */ /* 0x000fe40005744070 */
[----:B------:R-:W-:Y:S02]  /*28f30*/  LOP3.LUT R6, R6, 0x1, RZ, 0xc0, !PT ;  /* 0x0000000106067812 */ /* 0x000fe400078ec0ff */
[----:B------:R-:W-:-:S02]  /*28f40*/  PRMT R9, RZ, 0x7610, R9 ;  /* 0x00007610ff097816 */ /* 0x000fc40000000009 */
[----:B0-----:R-:W-:Y:S02]  /*28f50*/  @P5 LEA R2, R3, R2, 0x18 ;  /* 0x0000000203025211 */ /* 0x001fe400078ec0ff */
[----:B------:R-:W-:Y:S02]  /*28f60*/  SEL R3, RZ, 0x1, !P1 ;  /* 0x00000001ff037807 */ /* 0x000fe40004800000 */
[----:B------:R0:W-:Y:S02]  /*28f70*/  @P5 SYNCS.ARRIVE.TRANS64.A1T0 RZ, [R2+URZ+0x38], RZ ;  /* 0x000038ff02ff59a7 */ /* 0x0001e4000810003f */
[----:B0-----:R-:W-:-:S04]  /*28f80*/  SEL R2, RZ, 0x1, !P2 ;  /* 0x00000001ff027807 */ /* 0x001fc80005000000 */
[----:B------:R-:W-:Y:S02]  /*28f90*/  LOP3.LUT R0, R2, R0, R3, 0x96, !PT ;  /* 0x0000000002007212 */ /* 0x000fe400078e9603 */
[----:B------:R-:W-:Y:S02]  /*28fa0*/  PRMT R2, RZ, 0x7610, R2 ;  /* 0x00007610ff027816 */ /* 0x000fe40000000002 */
[----:B---3--:R-:W-:-:S04]  /*28fb0*/  IADD3 R15, P1, R15, UR20, RZ ;  /* 0x000000140f0f7c10 */ /* 0x008fc8000ff3e0ff */
[----:B--2---:R-:W-:Y:S01]  /*28fc0*/  IADD3.X R16, R16, UR16, RZ, P1, !PT ;  /* 0x0000001010107c10 */ /* 0x004fe20008ffe4ff */
[----:B------:R0:W-:Y:S01]  /*28fd0*/  STL [R1+0x454], R15 ;  /* 0x0004540f01007387 */ /* 0x0001e20000100800 */
[----:B------:R-:W-:-:S03]  /*28fe0*/  ISETP.GE.U32.AND P1, PT, R15, UR6, PT ;  /* 0x000000060f007c0c */ /* 0x000fc6000bf26070 */
[----:B------:R0:W-:Y:S01]  /*28ff0*/  STL [R1+0x450], R16 ;  /* 0x0004501001007387 */ /* 0x0001e20000100800 */
[----:B------:R-:W-:-:S13]  /*29000*/  ISETP.GE.U32.AND.EX P1, PT, R16, UR7, PT, P1 ;  /* 0x0000000710007c0c */ /* 0x000fda000bf26110 */
[----:B0-----:R-:W-:Y:S05]  /*29010*/  @P1 BRA `(.L_x_562) ;  /* 0x0000000400501947 */ /* 0x001fea0003800000 */
[----:B------:R-:W0:Y:S01]  /*29020*/  S2R R8, SR_CTAID.X ;  /* 0x0000000000087919 */ /* 0x000e220000002500 */
[----:B------:R-:W-:Y:S01]  /*29030*/  ULDC UR5, c[0x0][0x150] ;  /* 0x0000540000057ab9 */ /* 0x000fe20000000800 */
[----:B------:R-:W1:Y:S01]  /*29040*/  LDC R3, c[0x0][0x144] ;  /* 0x00005100ff037b82 */ /* 0x000e620000000800 */
[----:B------:R-:W-:Y:S01]  /*29050*/  ULDC.64 UR6, c[0x0][0x628] ;  /* 0x00018a0000067ab9 */ /* 0x000fe20000000a00 */
[----:B------:R-:W2:Y:S01]  /*29060*/  S2R R5, SR_CTAID.Y ;  /* 0x0000000000057919 */ /* 0x000ea20000002600 */
[----:B------:R-:W-:Y:S01]  /*29070*/  ISETP.NE.U32.AND P1, PT, RZ, UR6, PT ;  /* 0x00000006ff007c0c */ /* 0x000fe2000bf25070 */
[----:B------:R-:W-:-:S03]  /*29080*/  ULDC UR8, c[0x0][0x630] ;  /* 0x00018c0000087ab9 */ /* 0x000fc60000000800 */
[----:B------:R-:W-:Y:S01]  /*29090*/  ISETP.NE.AND.EX P1, PT, RZ, UR7, PT, P1 ;  /* 0x00000007ff007c0c */ /* 0x000fe2000bf25310 */
[----:B------:R-:W3:Y:S01]  /*290a0*/  LDC R12, c[0x0][0x148] ;  /* 0x00005200ff0c7b82 */ /* 0x000ee20000000800 */
[----:B0-----:R-:W-:Y:S02]  /*290b0*/  I2FP.F32.U32 R2, R8 ;  /* 0x0000000800027245 */ /* 0x001fe40000201000 */
[----:B--2---:R-:W-:-:S03]  /*290c0*/  I2FP.F32.U32 R4, R5 ;  /* 0x0000000500047245 */ /* 0x004fc60000201000 */
[----:B------:R-:W-:Y:S01]  /*290d0*/  FMUL R2, R2, UR5 ;  /* 0x0000000502027c20 */ /* 0x000fe20008400000 */
[----:B------:R-:W-:Y:S02]  /*290e0*/  ULDC UR5, c[0x0][0x154] ;  /* 0x0000550000057ab9 */ /* 0x000fe40000000800 */
[----:B------:R-:W-:-:S03]  /*290f0*/  FMUL R10, R4, UR5 ;  /* 0x00000005040a7c20 */ /* 0x000fc60008400000 */
[----:B------:R-:W0:Y:S08]  /*29100*/  F2I.U32.TRUNC.NTZ R2, R2 ;  /* 0x0000000200027305 */ /* 0x000e30000020f000 */
[----:B------:R-:W2:Y:S01]  /*29110*/  F2I.U32.TRUNC.NTZ R10, R10 ;  /* 0x0000000a000a7305 */ /* 0x000ea2000020f000 */
[----:B0-----:R-:W-:Y:S02]  /*29120*/  IMAD.MOV R4, RZ, RZ, -R2 ;  /* 0x000000ffff047224 */ /* 0x001fe400078e0a02 */
[----:B------:R-:W-:-:S02]  /*29130*/  IMAD.MOV.U32 R2, RZ, RZ, R15 ;  /* 0x000000ffff027224 */ /* 0x000fc400078e000f */
[----:B-1----:R-:W-:Y:S02]  /*29140*/  IMAD R8, R3, R4, R8 ;  /* 0x0000000403087224 */ /* 0x002fe400078e0208 */
[----:B--2---:R-:W-:-:S04]  /*29150*/  IMAD.MOV R3, RZ, RZ, -R10 ;  /* 0x000000ffff037224 */ /* 0x004fc800078e0a0a */
[----:B---3--:R-:W-:Y:S02]  /*29160*/  @P4 IMAD R8, R12, R3, R5 ;  /* 0x000000030c084224 */ /* 0x008fe400078e0205 */
[----:B------:R-:W-:Y:S01]  /*29170*/  IMAD.MOV.U32 R3, RZ, RZ, R16 ;  /* 0x000000ffff037224 */ /* 0x000fe200078e0010 */
[----:B------:R-:W-:Y:S06]  /*29180*/  @!P1 BRA `(.L_x_563) ;  /* 0x0000000000289947 */ /* 0x000fec0003800000 */
[----:B------:R-:W-:Y:S02]  /*29190*/  ULDC UR5, c[0x0][0x634] ;  /* 0x00018d0000057ab9 */ /* 0x000fe40000000800 */
[----:B------:R-:W-:-:S05]  /*291a0*/  IADD3 R3, P1, R15, UR5, RZ ;  /* 0x000000050f037c10 */ /* 0x000fca000ff3e0ff */
[----:B------:R-:W-:-:S04]  /*291b0*/  IMAD.X R11, RZ, RZ, R16, P1 ;  /* 0x000000ffff0b7224 */ /* 0x000fc800008e0610 */
[----:B------:R-:W-:-:S04]  /*291c0*/  IMAD.WIDE.U32 R4, R11, UR6, RZ ;  /* 0x000000060b047c25 */ /* 0x000fc8000f8e00ff */
[----:B------:R-:W-:-:S04]  /*291d0*/  IMAD.WIDE.U32 R4, P1, R3, UR7, R4 ;  /* 0x0000000703047c25 */ /* 0x000fc8000f820004 */
[----:B------:R-:W-:-:S04]  /*291e0*/  IMAD.WIDE.U32 R2, R3, UR6, RZ ;  /* 0x0000000603027c25 */ /* 0x000fc8000f8e00ff */
[----:B------:R-:W-:Y:S01]  /*291f0*/  IMAD.MOV.U32 R2, RZ, RZ, R5 ;  /* 0x000000ffff027224 */ /* 0x000fe200078e0005 */
[----:B------:R-:W-:Y:S01]  /*29200*/  IADD3 RZ, P2, R3, R4, RZ ;  /* 0x0000000403ff7210 */ /* 0x000fe20007f5e0ff */
[----:B------:R-:W-:-:S04]  /*29210*/  IMAD.X R3, RZ, RZ, RZ, P1 ;  /* 0x000000ffff037224 */ /* 0x000fc800008e06ff */
[----:B------:R-:W-:-:S08]  /*29220*/  IMAD.WIDE.U32.X R2, R11, UR7, R2, P2 ;  /* 0x000000070b027c25 */ /* 0x000fd000090e0402 */
.L_x_563:
[--C-:B------:R-:W-:Y:S01]  /*29230*/  SHF.R.U64 R10, R2, UR8, R3.reuse ;  /* 0x00000008020a7c19 */ /* 0x100fe20008001203 */
[----:B------:R-:W-:Y:S01]  /*29240*/  ULDC.64 UR6, c[0x0][0x620] ;  /* 0x0001880000067ab9 */ /* 0x000fe20000000a00 */
[----:B------:R-:W-:Y:S01]  /*29250*/  SHF.R.U32.HI R2, RZ, UR8, R3 ;  /* 0x00000008ff027c19 */ /* 0x000fe20008011603 */
[----:B------:R-:W-:Y:S01]  /*29260*/  IMAD.MOV.U32 R3, RZ, RZ, R16 ;  /* 0x000000ffff037224 */ /* 0x000fe200078e0010 */
[----:B------:R-:W-:Y:S01]  /*29270*/  IADD3 R11, P1, RZ, -R10, RZ ;  /* 0x8000000aff0b7210 */ /* 0x000fe20007f3e0ff */
[----:B------:R-:W-:-:S04]  /*29280*/  ULDC UR5, c[0x0][0x618] ;  /* 0x0001860000057ab9 */ /* 0x000fc80000000800 */
[----:B------:R-:W-:-:S04]  /*29290*/  IMAD.X R2, RZ, RZ, ~R2, P1 ;  /* 0x000000ffff027224 */ /* 0x000fc800008e0e02 */
[----:B------:R-:W-:-:S04]  /*292a0*/  IMAD R2, R2, UR6, RZ ;  /* 0x0000000602027c24 */ /* 0x000fc8000f8e02ff */
[----:B------:R-:W-:Y:S02]  /*292b0*/  IMAD R5, R11, UR7, R2 ;  /* 0x000000070b057c24 */ /* 0x000fe4000f8e0202 */
[----:B------:R-:W-:-:S04]  /*292c0*/  IMAD.MOV.U32 R2, RZ, RZ, R15 ;  /* 0x000000ffff027224 */ /* 0x000fc800078e000f */
[----:B------:R-:W-:Y:S01]  /*292d0*/  IMAD.WIDE.U32 R2, R11, UR6, R2 ;  /* 0x000000060b027c25 */ /* 0x000fe2000f8e0002 */
[----:B------:R-:W-:Y:S02]  /*292e0*/  ULDC.64 UR6, c[0x0][0x640] ;  /* 0x0001900000067ab9 */ /* 0x000fe40000000a00 */
[----:B------:R-:W-:Y:S01]  /*292f0*/  ISETP.NE.U32.AND P1, PT, RZ, UR6, PT ;  /* 0x00000006ff007c0c */ /* 0x000fe2000bf25070 */
[----:B------:R-:W-:-:S03]  /*29300*/  IMAD.IADD R3, R3, 0x1, R5 ;  /* 0x0000000103037824 */ /* 0x000fc600078e0205 */
[----:B------:R-:W-:Y:S02]  /*29310*/  ISETP.NE.AND.EX P1, PT, RZ, UR7, PT, P1 ;  /* 0x00000007ff007c0c */ /* 0x000fe4000bf25310 */
[--C-:B------:R-:W-:Y:S02]  /*29320*/  SHF.R.U64 R11, R2, UR5, R3.reuse ;  /* 0x00000005020b7c19 */ /* 0x100fe40008001203 */
[----:B------:R-:W-:Y:S01]  /*29330*/  SHF.R.U32.HI R2, RZ, UR5, R3 ;  /* 0x00000005ff027c19 */ /* 0x000fe20008011603 */
[----:B------:R-:W-:-:S03]  /*29340*/  ULDC UR5, c[0x0][0x608] ;  /* 0x0001820000057ab9 */ /* 0x000fc60000000800 */
[--C-:B------:R-:W-:Y:S02]  /*29350*/  SHF.R.U64 R12, R11, UR5, R2.reuse ;  /* 0x000000050b0c7c19 */ /* 0x100fe40008001202 */
[----:B------:R-:W-:Y:S01]  /*29360*/  SHF.R.U32.HI R3, RZ, UR5, R2 ;  /* 0x00000005ff037c19 */ /* 0x000fe20008011602 */
[----:B------:R-:W-:-:S03]  /*29370*/  ULDC UR5, c[0x0][0x658] ;  /* 0x0001960000057ab9 */ /* 0x000fc60000000800 */
[--C-:B------:R-:W-:Y:S02]  /*29380*/  SHF.R.U64 R13, R12, UR5, R3.reuse ;  /* 0x000000050c0d7c19 */ /* 0x100fe40008001203 */
[----:B------:R-:W-:-:S03]  /*29390*/  SHF.R.U32.HI R15, RZ, UR5, R3 ;  /* 0x00000005ff0f7c19 */ /* 0x000fc60008011603 */
[----:B------:R-:W-:Y:S02]  /*293a0*/  IMAD.MOV.U32 R2, RZ, RZ, R13 ;  /* 0x000000ffff027224 */ /* 0x000fe400078e000d */
        /* <DEDUP_REMOVED lines=12> */
.L_x_564:
[----:B------:R-:W-:Y:S01]  /*29470*/  ULDC UR5, c[0x0][0x648] ;  /* 0x0001920000057ab9 */ /* 0x000fe20000000800 */
[----:B------:R-:W-:Y:S02]  /*29480*/  LOP3.LUT R12, R12, UR17, RZ, 0xc0, !PT ;  /* 0x000000110c0c7c12 */ /* 0x000fe4000f8ec0ff */
[----:B------:R-:W-:Y:S01]  /*29490*/  SHF.R.U64 R3, R2, UR5, R3 ;  /* 0x0000000502037c19 */ /* 0x000fe20008001203 */
[----:B------:R-:W-:-:S04]  /*294a0*/  ULDC UR5, c[0x0][0x638] ;  /* 0x00018e0000057ab9 */ /* 0x000fc80000000800 */
[----:B------:R-:W-:Y:S02]  /*294b0*/  IMAD.MOV R2, RZ, RZ, -R3 ;  /* 0x000000ffff027224 */ /* 0x000fe400078e0a03 */
[----:B------:R-:W-:Y:S02]  /*294c0*/  IMAD R5, R3, UR18, R12 ;  /* 0x0000001203057c24 */ /* 0x000fe4000f8e020c */
[----:B------:R-:W-:Y:S01]  /*294d0*/  IMAD R13, R2, UR5, R13 ;  /* 0x00000005020d7c24 */ /* 0x000fe2000f8e020d */
[----:B------:R-:W-:Y:S01]  /*294e0*/  ULDC UR5, c[0x0][0x610] ;  /* 0x0001840000057ab9 */ /* 0x000fe20000000800 */
[----:B------:R-:W-:Y:S01]  /*294f0*/  LOP3.LUT R2, R11, UR4, RZ, 0xc0, !PT ;  /* 0x000000040b027c12 */ /* 0x000fe2000f8ec0ff */
[----:B------:R-:W-:Y:S01]  /*29500*/  IMAD R8, R5, UR5, R8 ;  /* 0x0000000505087c24 */ /* 0x000fe2000f8e0208 */
[----:B------:R-:W-:-:S03]  /*29510*/  ULDC UR5, c[0x0][0x600] ;  /* 0x0001800000057ab9 */ /* 0x000fc60000000800 */
[----:B------:R-:W-:Y:S02]  /*29520*/  IMAD R13, R13, UR5, R2 ;  /* 0x000000050d0d7c24 */ /* 0x000fe4000f8e0202 */
[----:B------:R-:W-:-:S03]  /*29530*/  IMAD.MOV.U32 R2, RZ, RZ, 0x1 ;  /* 0x00000001ff027424 */ /* 0x000fc600078e00ff */
[----:B------:R-:W-:Y:S02]  /*29540*/  SEL R4, R13, R8, !P4 ;  /* 0x000000080d047207 */ /* 0x000fe40006000000 */
[----:B------:R-:W-:-:S07]  /*29550*/  SEL R5, R8, R13, !P4 ;  /* 0x0000000d08057207 */ /* 0x000fce0006000000 */
.L_x_562:
[----:B------:R-:W-:Y:S05]  /*29560*/  BSYNC B1 ;  /* 0x0000000000017941 */ /* 0x000fea0003800000 */
.L_x_561:
[----:B------:R-:W-:-:S13]  /*29570*/  LOP3.LUT P1, RZ, R2, 0xff, RZ, 0xc0, !PT ;  /* 0x000000ff02ff7812 */ /* 0x000fda000782c0ff */
[----:B------:R-:W-:Y:S05]  /*29580*/  @P1 BRA `(.L_x_565) ;  /* 0xfffffff4003c1947 */ /* 0x000fea000383ffff */
[----:B------:R-:W-:Y:S05]  /*29590*/  BSYNC B0 ;  /* 0x0000000000007941 */ /* 0x000fea0003800000 */
.L_x_553:
[----:B------:R-:W-:-:S03]  /*295a0*/  UMOV UR5, 0xffffffff ;  /* 0xffffffff00057882 */ /* 0x000fc60000000000 */
[----:B------:R-:W-:Y:S05]  /*295b0*/  BRA.DIV UR5, `(.L_x_566) ;  /* 0x0000000205e07947 */ /* 0x000fea000b800000 */
[----:B------:R-:W-:-:S13]  /*295c0*/  ELECT P0, URZ, PT ;  /* 0x00000000003f782f */ /* 0x000fda0003800000 */
.L_x_578:
[----:B------:R-:W-:Y:S04]  /*295d0*/  BSSY B0, `(.L_x_567) ;  /* 0x000001a000007945 */ /* 0x000fe80003800000 */
[----:B------:R-:W-:Y:S05]  /*295e0*/  @!P0 BRA `(.L_x_568) ;  /* 0x0000000000608947 */ /* 0x000fea0003800000 */
[----:B------:R-:W-:-:S04]  /*295f0*/  ULOP3.LUT UR5, UR13, 0x2, URZ, 0xfc, !UPT ;  /* 0x000000020d057892 */ /* 0x000fc8000f8efc3f */
[----:B------:R-:W-:-:S06]  /*29600*/  UISETP.NE.AND UP0, UPT, UR5, 0x3, UPT ;  /* 0x000000030500788c */ /* 0x000fcc000bf05270 */
[----:B------:R-:W-:-:S13]  /*29610*/  PLOP3.LUT P0, PT, PT, PT, UP0, 0x80, 0x0 ;  /* 0x000000000000781c */ /* 0x000fda0003f0f008 */
[----:B------:R-:W-:Y:S05]  /*29620*/  @!P0 BRA `(.L_x_569) ;  /* 0x0000000000048947 */ /* 0x000fea0003800000 */
[----:B------:R-:W-:Y:S01]  /*29630*/  BPT.TRAP 0x1 ;  /* 0x000000040000795c */ /* 0x000fe20000300000 */
.L_x_569:
[----:B------:R-:W0:Y:S01]  /*29640*/  S2R R3, SR_CgaCtaId ;  /* 0x0000000000037919 */ /* 0x000e220000008800 */
[----:B------:R-:W-:-:S04]  /*29650*/  MOV R2, 0x400 ;  /* 0x0000040000027802 */ /* 0x000fc80000000f00 */
[----:B0-----:R-:W-:Y:S02]  /*29660*/  LEA R3, R3, R2, 0x18 ;  /* 0x0000000203037211 */ /* 0x001fe400078ec0ff */
[----:B------:R-:W-:-:S03]  /*29670*/  SHF.L.U32 R2, R0, 0x1f, RZ ;  /* 0x0000001f00027819 */ /* 0x000fc600000006ff */
[----:B------:R-:W-:-:S04]  /*29680*/  VIADD R3, R3, 0x10 ;  /* 0x0000001003037836 */ /* 0x000fc80000000000 */
[----:B------:R-:W-:-:S04]  /*29690*/  IMAD R5, R6, 0x8, R3 ;  /* 0x0000000806057824 */ /* 0x000fc800078e0203 */
[----:B------:R-:W0:Y:S02]  /*296a0*/  SYNCS.PHASECHK.TRANS64.TRYWAIT P0, [R5+URZ], R2 ;  /* 0x00000002050075a7 */ /* 0x000e24000800017f */
[----:B0-----:R-:W-:Y:S05]  /*296b0*/  @!P0 BRA `(.L_x_570) ;  /* 0x0000000000c48947 */ /* 0x001fea0003800000 */
.L_x_579:
[----:B------:R-:W-:-:S05]  /*296c0*/  VIADD R6, R6, 0x1 ;  /* 0x0000000106067836 */ /* 0x000fca0000000000 */
[----:B------:R-:W-:-:S04]  /*296d0*/  ISETP.NE.AND P0, PT, R6, 0x2, PT ;  /* 0x000000020600780c */ /* 0x000fc80003f05270 */
[----:B0-----:R-:W-:Y:S02]  /*296e0*/  SEL R5, RZ, 0x1, P0 ;  /* 0x00000001ff057807 */ /* 0x001fe40000000000 */
[----:B------:R-:W-:Y:S02]  /*296f0*/  SEL R6, R6, RZ, P0 ;  /* 0x000000ff06067207 */ /* 0x000fe40000000000 */
[----:B------:R-:W-:-:S03]  /*29700*/  LOP3.LUT R0, R0, R5, RZ, 0x3c, !PT ;  /* 0x0000000500007212 */ /* 0x000fc600078e3cff */
[----:B------:R-:W-:Y:S01]  /*29710*/  IMAD R3, R6, 0x8, R3 ;  /* 0x0000000806037824 */ /* 0x000fe200078e0203 */
[----:B------:R-:W-:-:S07]  /*29720*/  SHF.L.U32 R0, R0, 0x1f, RZ ;  /* 0x0000001f00007819 */ /* 0x000fce00000006ff */
.L_x_571:
[----:B0-----:R0:W1:Y:S02]  /*29730*/  SYNCS.PHASECHK.TRANS64.TRYWAIT P0, [R3+URZ], R0 ;  /* 0x00000000030075a7 */ /* 0x001064000800017f */
[----:B-1----:R-:W-:Y:S05]  /*29740*/  @!P0 NANOSLEEP.SYNCS 0x989680 ;  /* 0x009896800000895d */ /* 0x002fea0003900000 */
[----:B------:R-:W1:Y:S02]  /*29750*/  @!P0 SYNCS.PHASECHK.TRANS64 P0, [R3+URZ], R0 ;  /* 0x00000000030085a7 */ /* 0x000e64000800007f */
[----:B-1----:R-:W-:Y:S05]  /*29760*/  @!P0 BRA `(.L_x_571) ;  /* 0xfffffffc00f08947 */ /* 0x002fea000383ffff */
.L_x_568:
[----:B------:R-:W-:Y:S05]  /*29770*/  BSYNC B0 ;  /* 0x0000000000007941 */ /* 0x000fea0003800000 */
.L_x_567:
[----:B------:R-:W-:Y:S05]  /*29780*/  EXIT ;  /* 0x000000000000794d */ /* 0x000fea0003800000 */
.L_x_17:
[----:B-1----:R-:W-:-:S04]  /*29790*/  IMAD.U32 R3, RZ, RZ, UR6 ;  /* 0x00000006ff037e24 */ /* 0x002fc8000f8e00ff */
[----:B------:R1:W3:Y:S03]  /*297a0*/  SYNCS.PHASECHK.TRANS64.TRYWAIT P0, [R3+URZ], R0 ;  /* 0x00000000030075a7 */ /* 0x0002e6000800017f */
[----:B---3--:R-:W-:Y:S05]  /*297b0*/  @!P0 NANOSLEEP.SYNCS 0x989680 ;  /* 0x009896800000895d */ /* 0x008fea0003900000 */
[----:B------:R-:W3:Y:S02]  /*297c0*/  @!P0 SYNCS.PHASECHK.TRANS64 P0, [R3+URZ], R0 ;  /* 0x00000000030085a7 */ /* 0x000ee4000800007f */
[----:B---3--:R-:W-:Y:S05]  /*297d0*/  @!P0 BRA `(.L_x_17) ;  /* 0xfffffffc00ec8947 */ /* 0x008fea000383ffff */
[----:B------:R-:W-:Y:S05]  /*297e0*/  BRA `(.L_x_16) ;  /* 0xfffffd9000b87947 */ /* 0x000fea000383ffff */
.L_x_23:
[----:B-----5:R1:W-:Y:S02]  /*297f0*/  STL [R1+0x468], R2 ;  /* 0x0004680201007387 */ /* 0x0203e40000100800 */
[----:B-1----:R-:W-:-:S04]  /*29800*/  IMAD.U32 R2, RZ, RZ, UR16 ;  /* 0x00000010ff027e24 */ /* 0x002fc8000f8e00ff */
[----:B------:R1:W3:Y:S03]  /*29810*/  SYNCS.PHASECHK.TRANS64.TRYWAIT P0, [R2+URZ], R0 ;  /* 0x00000000020075a7 */ /* 0x0002e6000800017f */
[----:B---3--:R-:W-:Y:S05]  /*29820*/  @!P0 NANOSLEEP.SYNCS 0x989680 ;  /* 0x009896800000895d */ /* 0x008fea0003900000 */
[----:B------:R1:W3:Y:S02]  /*29830*/  @!P0 SYNCS.PHASECHK.TRANS64 P0, [R2+URZ], R0 ;  /* 0x00000000020085a7 */ /* 0x0002e4000800007f */
[----:B-1----:R1:W5:Y:S02]  /*29840*/  LDL.LU R2, [R1+0x468] ;  /* 0x0004680001027983 */ /* 0x0023640000300800 */
[----:B-1-3--:R-:W-:Y:S05]  /*29850*/  @!P0 BRA `(.L_x_23) ;  /* 0xfffffffc00e48947 */ /* 0x00afea000383ffff */
[----:B------:R-:W-:Y:S05]  /*29860*/  BRA `(.L_x_22) ;  /* 0xfffffdf4006c7947 */ /* 0x000fea000383ffff */
.L_x_554:
[----:B------:R-:W-:Y:S01]  /*29870*/  BSSY B1, `(.L_x_572) ;  /* 0x0000006000017945 */ /* 0x000fe20003800000 */
[----:B------:R-:W-:-:S07]  /*29880*/  IMAD.MOV.U32 R2, RZ, RZ, -0x1 ;  /* 0xffffffffff027424 */ /* 0x000fce00078e00ff */
[----:B------:R-:W-:Y:S05]  /*29890*/  WARPSYNC.COLLECTIVE R2, `(.L_x_573) ;  /* 0x00000000020c7348 */ /* 0x000fea0003c00000 */
[----:B------:R-:W-:Y:S02]  /*298a0*/  ELECT P1, UR62, PT ;  /* 0x00000000003e782f */ /* 0x000fe40003820000 */
[----:B------:R-:W-:Y:S01]  /*298b0*/  MOV R2, UR62 ;  /* 0x0000003e00027c02 */ /* 0x000fe20008000f00 */
[----:B------:R-:W-:Y:S10]  /*298c0*/  ENDCOLLECTIVE ;  /* 0x000000000000791b */ /* 0x000ff40003800000 */
.L_x_573:
[----:B------:R-:W-:Y:S05]  /*298d0*/  BSYNC B1 ;  /* 0x0000000000017941 */ /* 0x000fea0003800000 */
.L_x_572:
[----:B------:R-:W-:Y:S05]  /*298e0*/  BRA `(.L_x_574) ;  /* 0xfffffff000707947 */ /* 0x000fea000383ffff */
.L_x_557:
[----:B-1----:R1:W2:Y:S02]  /*298f0*/  SYNCS.PHASECHK.TRANS64.TRYWAIT P1, [R16+URZ+0x10], R11 ;  /* 0x0000100b100075a7 */ /* 0x0022a4000802017f */
[----:B--2---:R-:W-:Y:S05]  /*29900*/  @!P1 NANOSLEEP.SYNCS 0x989680 ;  /* 0x009896800000995d */ /* 0x004fea0003900000 */
[----:B------:R-:W2:Y:S02]  /*29910*/  @!P1 SYNCS.PHASECHK.TRANS64 P1, [R16+URZ+0x10], R11 ;  /* 0x0000100b100095a7 */ /* 0x000ea4000802007f */
[----:B--2---:R-:W-:Y:S05]  /*29920*/  @!P1 BRA `(.L_x_557) ;  /* 0xfffffffc00f09947 */ /* 0x004fea000383ffff */
[----:B------:R-:W-:Y:S05]  /*29930*/  BRA `(.L_x_575) ;  /* 0xfffffff000a47947 */ /* 0x000fea000383ffff */
.L_x_566:
[----:B------:R-:W-:Y:S01]  /*29940*/  BSSY B0, `(.L_x_576) ;  /* 0x0000006000007945 */ /* 0x000fe20003800000 */
[----:B------:R-:W-:-:S07]  /*29950*/  IMAD.MOV.U32 R2, RZ, RZ, -0x1 ;  /* 0xffffffffff027424 */ /* 0x000fce00078e00ff */
[----:B------:R-:W-:Y:S05]  /*29960*/  WARPSYNC.COLLECTIVE R2, `(.L_x_577) ;  /* 0x00000000020c7348 */ /* 0x000fea0003c00000 */
[----:B------:R-:W-:Y:S02]  /*29970*/  ELECT P1, UR62, PT ;  /* 0x00000000003e782f */ /* 0x000fe40003820000 */
[----:B------:R-:W-:Y:S01]  /*29980*/  MOV R2, UR62 ;  /* 0x0000003e00027c02 */ /* 0x000fe20008000f00 */
[----:B------:R-:W-:Y:S10]  /*29990*/  ENDCOLLECTIVE ;  /* 0x000000000000791b */ /* 0x000ff40003800000 */
.L_x_577:
[----:B------:R-:W-:Y:S05]  /*299a0*/  BSYNC B0 ;  /* 0x0000000000007941 */ /* 0x000fea0003800000 */
.L_x_576:
[----:B------:R-:W-:Y:S01]  /*299b0*/  PLOP3.LUT P0, PT, P1, PT, PT, 0x80, 0x0 ;  /* 0x000000000000781c */ /* 0x000fe20000f0f070 */
[----:B------:R-:W-:-:S12]  /*299c0*/  BRA `(.L_x_578) ;  /* 0xfffffffc00007947 */ /* 0x000fd8000383ffff */
.L_x_570:
[----:B0-----:R0:W1:Y:S02]  /*299d0*/  SYNCS.PHASECHK.TRANS64.TRYWAIT P0, [R5+URZ], R2 ;  /* 0x00000002050075a7 */ /* 0x001064000800017f */
[----:B-1----:R-:W-:Y:S05]  /*299e0*/  @!P0 NANOSLEEP.SYNCS 0x989680 ;  /* 0x009896800000895d */ /* 0x002fea0003900000 */
[----:B------:R-:W1:Y:S02]  /*299f0*/  @!P0 SYNCS.PHASECHK.TRANS64 P0, [R5+URZ], R2 ;  /* 0x00000002050085a7 */ /* 0x000e64000800007f */
[----:B-1----:R-:W-:Y:S05]  /*29a00*/  @!P0 BRA `(.L_x_570) ;  /* 0xfffffffc00f08947 */ /* 0x002fea000383ffff */
[----:B------:R-:W-:Y:S05]  /*29a10*/  BRA `(.L_x_579) ;  /* 0xfffffffc00287947 */ /* 0x000fea000383ffff */
.L_x_580:
[----:B------:R-:W-:-:S00]  /*29a20*/  BRA `(.L_x_580) ;  /* 0xfffffffc00fc7947 */ /* 0x000fc0000383ffff */
[----:B------:R-:W-:-:S00]  /*29a30*/  NOP ;  /* 0x0000000000007918 */ /* 0x000fc00000000000 */
        /* <DEDUP_REMOVED lines=12> */
.L_x_581:


//--------------------- .nv.shared._ZN7cutlass13device_kernelINS_4gemm6kernel13GemmUniversalIN4cute5tupleIJiiiiEEENS1_10collective13CollectiveMmaINS1_37MainloopSm90TmaGmmaWarpSpecializedFP8ILi2ENS5_IJNS4_1CILi1EEESB_SB_EEENS1_35KernelTmaWarpSpecializedCooperativeEEENS5_IJNSA_ILi256EEESF_NSA_ILi128EEEEEENS_12float_e5m2_tENS5_IJlSB_lEEESI_SJ_NS4_8TiledMMAINS4_8MMA_AtomIJNS4_4SM904GMMA31MMA_64x256x32_F32E5M2E5M2_SS_TNILNSN_7ScaleInE1ELSP_1EEEEEENS4_6LayoutINS5_IJNSA_ILi2EEESB_SB_EEENS5_IJSB_NSA_ILi0EEESV_EEEEENS5_IJNS4_10UnderscoreESY_SY_EEEEENS4_13SM90_TMA_LOADENS4_14ComposedLayoutINS4_7SwizzleILi3ELi4ELi3EEENS4_18smem_ptr_flag_bitsILi8EEENSS_INS5_IJNSA_ILi8EEESG_EEENS5_IJSG_SB_EEEEEEEvNS4_8identityES11_S1B_vS1C_EENS_8epilogue10collective6detail29Sm90TmaWarpSpecializedAdapterINS1F_15DefaultEpilogueISI_SJ_SJ_NS1E_6thread17LinearCombinationISI_Li1EffLNS1J_9ScaleType4KindE0ELNS_15FloatRoundStyleE2ESI_EENS1_15EpilogueDefaultEEEEEvvEEEEvNT_6ParamsE --------------------------
	.section	.nv.shared._ZN7cutlass13device_kernelINS_4gemm6kernel13GemmUniversalIN4cute5tupleIJiiiiEEENS1_10collective13CollectiveMmaINS1_37MainloopSm90TmaGmmaWarpSpecializedFP8ILi2ENS5_IJNS4_1CILi1EEESB_SB_EEENS1_35KernelTmaWarpSpecializedCooperativeEEENS5_IJNSA_ILi256EEESF_NSA_ILi128EEEEEENS_12float_e5m2_tENS5_IJlSB_lEEESI_SJ_NS4_8TiledMMAINS4_8MMA_AtomIJNS4_4SM904GMMA31MMA_64x256x32_F32E5M2E5M2_SS_TNILNSN_7ScaleInE1ELSP_1EEEEEENS4_6LayoutINS5_IJNSA_ILi2EEESB_SB_EEENS5_IJSB_NSA_ILi0EEESV_EEEEENS5_IJNS4_10UnderscoreESY_SY_EEEEENS4_13SM90_TMA_LOADENS4_14ComposedLayoutINS4_7SwizzleILi3ELi4ELi3EEENS4_18smem_ptr_flag_bitsILi8EEENSS_INS5_IJNSA_ILi8EEESG_EEENS5_IJSG_SB_EEEEEEEvNS4_8identityES11_S1B_vS1C_EENS_8epilogue10collective6detail29Sm90TmaWarpSpecializedAdapterINS1F_15DefaultEpilogueISI_SJ_SJ_NS1E_6thread17LinearCombinationISI_Li1EffLNS1J_9ScaleType4KindE0ELNS_15FloatRoundStyleE2ESI_EENS1_15EpilogueDefaultEEEEEvvEEEEvNT_6ParamsE,"aw",@nobits
	.sectionflags	@""
	.align	16
	.zero		1024


//--------------------- .nv.shared.reserved.0     --------------------------
	.section	.nv.shared.reserved.0,"aw",@nobits
	.weak		__nv_reservedSMEM_offset_0_alias
	.size		__nv_reservedSMEM_offset_0_alias, 0, 0
	.other		__nv_reservedSMEM_offset_0_alias,@"STO_CUDA_RESERVED_SHARED STV_DEFAULT"
__nv_reservedSMEM_offset_0_alias:
	.zero		0


//--------------------- .nv.global                --------------------------
	.section	.nv.global,"aw",@nobits
.nv.global:
	.type		_ZN40_INTERNAL_8803f245_4_k_cu_30d6bbac_297534cute1_E,@object
	.size		_ZN40_INTERNAL_8803f245_4_k_cu_30d6bbac_297534cute1_E,(_ZN40_INTERNAL_8803f245_4_k_cu_30d6bbac_297534cuda3std3__45__cpo6cbeginE - _ZN40_INTERNAL_8803f245_4_k_cu_30d6bbac_297534cute1_E)
_ZN40_INTERNAL_8803f245_4_k_cu_30d6bbac_297534cute1_E:
	.zero		1
	.type		_ZN40_INTERNAL_8803f245_4_k_cu_30d6bbac_297534cuda3std3__45__cpo6cbeginE,@object
	.size		_ZN40_INTERNAL_8803f245_4_k_cu_30d6bbac_297534cuda3std3__45__cpo6cbeginE,(_ZN40_INTERNAL_8803f245_4_k_cu_30d6bbac_297534cuda3std3__48in_placeE - _ZN40_INTERNAL_8803f245_4_k_cu_30d6bbac_297534cuda3std3__45__cpo6cbeginE)
_ZN40_INTERNAL_8803f245_4_k_cu_30d6bbac_297534cuda3std3__45__cpo6cbeginE:
	.zero		1
	.type		_ZN40_INTERNAL_8803f245_4_k_cu_30d6bbac_297534cuda3std3__48in_placeE,@object
	.size		_ZN40_INTERNAL_8803f245_4_k_cu_30d6bbac_297534cuda3std3__48in_placeE,(_ZN40_INTERNAL_8803f245_4_k_cu_30d6bbac_297534cuda3std6ranges3__45__cpo9iter_moveE - _ZN40_INTERNAL_8803f245_4_k_cu_30d6bbac_297534cuda3std3__48in_placeE)
_ZN40_INTERNAL_8803f245_4_k_cu_30d6bbac_297534cuda3std3__48in_placeE:
	.zero		1
	.type		_ZN40_INTERNAL_8803f245_4_k_cu_30d6bbac_297534cuda3std6ranges3__45__cpo9iter_moveE,@object
	.size		_ZN40_INTERNAL_8803f245_4_k_cu_30d6bbac_297534cuda3std6ranges3__45__cpo9iter_moveE,(_ZN40_INTERNAL_8803f245_4_k_cu_30d6bbac_297534cuda3std3__45__cpo5beginE - _ZN40_INTERNAL_8803f245_4_k_cu_30d6bbac_297534cuda3std6ranges3__45__cpo9iter_moveE)
_ZN40_INTERNAL_8803f245_4_k_cu_30d6bbac_297534cuda3std6ranges3__45__cpo9iter_moveE:
	.zero		1
	.type		_ZN40_INTERNAL_8803f245_4_k_cu_30d6bbac_297534cuda3std3__45__cpo5beginE,@object
	.size		_ZN40_INTERNAL_8803f245_4_k_cu_30d6bbac_297534cuda3std3__45__cpo5beginE,(_ZN40_INTERNAL_8803f245_4_k_cu_30d6bbac_297534cuda3std3__442_GLOBAL__N__8803f245_4_k_cu_30d6bbac_297536ignoreE - _ZN40_INTERNAL_8803f245_4_k_cu_30d6bbac_297534cuda3std3__45__cpo5beginE)
_ZN40_INTERNAL_8803f245_4_k_cu_30d6bbac_297534cuda3std3__45__cpo5beginE:
	.zero		1
	.type		_ZN40_INTERNAL_8803f245_4_k_cu_30d6bbac_297534cuda3std3__442_GLOBAL__N__8803f245_4_k_cu_30d6bbac_297536ignoreE,@object
	.size		_ZN40_INTERNAL_8803f245_4_k_cu_30d6bbac_297534cuda3std3__442_GLOBAL__N__8803f245_4_k_cu_30d6bbac_297536ignoreE,(_ZN40_INTERNAL_8803f245_4_k_cu_30d6bbac_297534cute7productE - _ZN40_INTERNAL_8803f245_4_k_cu_30d6bbac_297534cuda3std3__442_GLOBAL__N__8803f245_4_k_cu_30d6bbac_297536ignoreE)
_ZN40_INTERNAL_8803f245_4_k_cu_30d6bbac_297534cuda3std3__442_GLOBAL__N__8803f245_4_k_cu_30d6bbac_297536ignoreE:
	.zero		1
	.type		_ZN40_INTERNAL_8803f245_4_k_cu_30d6bbac_297534cute7productE,@object
	.size		_ZN40_INTERNAL_8803f245_4_k_cu_30d6bbac_297534cute7productE,(_ZN40_INTERNAL_8803f245_4_k_cu_30d6bbac_297534cuda3std3__45__cpo3endE - _ZN40_INTERNAL_8803f245_4_k_cu_30d6bbac_297534cute7productE)
_ZN40_INTERNAL_8803f245_4_k_cu_30d6bbac_297534cute7productE:
	.zero		1
	.type		_ZN40_INTERNAL_8803f245_4_k_cu_30d6bbac_297534cuda3std3__45__cpo3endE,@object
	.size		_ZN40_INTERNAL_8803f245_4_k_cu_30d6bbac_297534cuda3std3__45__cpo3endE,(_ZN40_INTERNAL_8803f245_4_k_cu_30d6bbac_297534cuda3std3__419piecewise_constructE - _ZN40_INTERNAL_8803f245_4_k_cu_30d6bbac_297534cuda3std3__45__cpo3endE)
_ZN40_INTERNAL_8803f245_4_k_cu_30d6bbac_297534cuda3std3__45__cpo3endE:
	.zero		1
	.type		_ZN40_INTERNAL_8803f245_4_k_cu_30d6bbac_297534cuda3std3__419piecewise_constructE,@object
	.size		_ZN40_INTERNAL_8803f245_4_k_cu_30d6bbac_297534cuda3std3__419piecewise_constructE,(_ZN40_INTERNAL_8803f245_4_k_cu_30d6bbac_297534cuda3std3__45__cpo4cendE - _ZN40_INTERNAL_8803f245_4_k_cu_30d6bbac_297534cuda3std3__419piecewise_constructE)
_ZN40_INTERNAL_8803f245_4_k_cu_30d6bbac_297534cuda3std3__419piecewise_constructE:
	.zero		1
	.type		_ZN40_INTERNAL_8803f245_4_k_cu_30d6bbac_297534cuda3std3__45__cpo4cendE,@object
	.size		_ZN40_INTERNAL_8803f245_4_k_cu_30d6bbac_297534cuda3std3__45__cpo4cendE,(_ZN40_INTERNAL_8803f245_4_k_cu_30d6bbac_297534cuda3std6ranges3__45__cpo4swapE - _ZN40_INTERNAL_8803f245_4_k_cu_30d6bbac_297534cuda3std3__45__cpo4cendE)
_ZN40_INTERNAL_8803f245_4_k_cu_30d6bbac_297534cuda3std3__45__cpo4cendE:
	.zero		1
	.type		_ZN40_INTERNAL_8803f245_4_k_cu_30d6bbac_297534cuda3std6ranges3__45__cpo4swapE,@object
	.size		_ZN40_INTERNAL_8803f245_4_k_cu_30d6bbac_297534cuda3std6ranges3__45__cpo4swapE,(.L_7 - _ZN40_INTERNAL_8803f245_4_k_cu_30d6bbac_297534cuda3std6ranges3__45__cpo4swapE)
_ZN40_INTERNAL_8803f245_4_k_cu_30d6bbac_297534cuda3std6ranges3__45__cpo4swapE:
	.zero		1
.L_7:


//--------------------- .nv.constant0._ZN7cutlass13device_kernelINS_4gemm6kernel13GemmUniversalIN4cute5tupleIJiiiiEEENS1_10collective13CollectiveMmaINS1_37MainloopSm90TmaGmmaWarpSpecializedFP8ILi2ENS5_IJNS4_1CILi1EEESB_SB_EEENS1_35KernelTmaWarpSpecializedCooperativeEEENS5_IJNSA_ILi256EEESF_NSA_ILi128EEEEEENS_12float_e5m2_tENS5_IJlSB_lEEESI_SJ_NS4_8TiledMMAINS4_8MMA_AtomIJNS4_4SM904GMMA31MMA_64x256x32_F32E5M2E5M2_SS_TNILNSN_7ScaleInE1ELSP_1EEEEEENS4_6LayoutINS5_IJNSA_ILi2EEESB_SB_EEENS5_IJSB_NSA_ILi0EEESV_EEEEENS5_IJNS4_10UnderscoreESY_SY_EEEEENS4_13SM90_TMA_LOADENS4_14ComposedLayoutINS4_7SwizzleILi3ELi4ELi3EEENS4_18smem_ptr_flag_bitsILi8EEENSS_INS5_IJNSA_ILi8EEESG_EEENS5_IJSG_SB_EEEEEEEvNS4_8identityES11_S1B_vS1C_EENS_8epilogue10collective6detail29Sm90TmaWarpSpecializedAdapterINS1F_15DefaultEpilogueISI_SJ_SJ_NS1E_6thread17LinearCombinationISI_Li1EffLNS1J_9ScaleType4KindE0ELNS_15FloatRoundStyleE2ESI_EENS1_15EpilogueDefaultEEEEEvvEEEEvNT_6ParamsE --------------------------
	.section	.nv.constant0._ZN7cutlass13device_kernelINS_4gemm6kernel13GemmUniversalIN4cute5tupleIJiiiiEEENS1_10collective13CollectiveMmaINS1_37MainloopSm90TmaGmmaWarpSpecializedFP8ILi2ENS5_IJNS4_1CILi1EEESB_SB_EEENS1_35KernelTmaWarpSpecializedCooperativeEEENS5_IJNSA_ILi256EEESF_NSA_ILi128EEEEEENS_12float_e5m2_tENS5_IJlSB_lEEESI_SJ_NS4_8TiledMMAINS4_8MMA_AtomIJNS4_4SM904GMMA31MMA_64x256x32_F32E5M2E5M2_SS_TNILNSN_7ScaleInE1ELSP_1EEEEEENS4_6LayoutINS5_IJNSA_ILi2EEESB_SB_EEENS5_IJSB_NSA_ILi0EEESV_EEEEENS5_IJNS4_10UnderscoreESY_SY_EEEEENS4_13SM90_TMA_LOADENS4_14ComposedLayoutINS4_7SwizzleILi3ELi4ELi3EEENS4_18smem_ptr_flag_bitsILi8EEENSS_INS5_IJNSA_ILi8EEESG_EEENS5_IJSG_SB_EEEEEEEvNS4_8identityES11_S1B_vS1C_EENS_8epilogue10collective6detail29Sm90TmaWarpSpecializedAdapterINS1F_15DefaultEpilogueISI_SJ_SJ_NS1E_6thread17LinearCombinationISI_Li1EffLNS1J_9ScaleType4KindE0ELNS_15FloatRoundStyleE2ESI_EENS1_15EpilogueDefaultEEEEEvvEEEEvNT_6ParamsE,"a",@progbits
	.sectionflags	@""
	.align	4
.nv.constant0._ZN7cutlass13device_kernelINS_4gemm6kernel13GemmUniversalIN4cute5tupleIJiiiiEEENS1_10collective13CollectiveMmaINS1_37MainloopSm90TmaGmmaWarpSpecializedFP8ILi2ENS5_IJNS4_1CILi1EEESB_SB_EEENS1_35KernelTmaWarpSpecializedCooperativeEEENS5_IJNSA_ILi256EEESF_NSA_ILi128EEEEEENS_12float_e5m2_tENS5_IJlSB_lEEESI_SJ_NS4_8TiledMMAINS4_8MMA_AtomIJNS4_4SM904GMMA31MMA_64x256x32_F32E5M2E5M2_SS_TNILNSN_7ScaleInE1ELSP_1EEEEEENS4_6LayoutINS5_IJNSA_ILi2EEESB_SB_EEENS5_IJSB_NSA_ILi0EEESV_EEEEENS5_IJNS4_10UnderscoreESY_SY_EEEEENS4_13SM90_TMA_LOADENS4_14ComposedLayoutINS4_7SwizzleILi3ELi4ELi3EEENS4_18smem_ptr_flag_bitsILi8EEENSS_INS5_IJNSA_ILi8EEESG_EEENS5_IJSG_SB_EEEEEEEvNS4_8identityES11_S1B_vS1C_EENS_8epilogue10collective6detail29Sm90TmaWarpSpecializedAdapterINS1F_15DefaultEpilogueISI_SJ_SJ_NS1E_6thread17LinearCombinationISI_Li1EffLNS1J_9ScaleType4KindE0ELNS_15FloatRoundStyleE2ESI_EENS1_15EpilogueDefaultEEEEEvvEEEEvNT_6ParamsE:
	.zero		1664


//--------------------- SYMBOLS --------------------------

	.type		.nv.reservedSmem.offset0,@object
	.size		.nv.reservedSmem.offset0,0x4
